//
// Generated by NVIDIA NVVM Compiler
//
// Compiler Build ID: CL-36424714
// Cuda compilation tools, release 13.0, V13.0.88
// Based on NVVM 20.0.0
//

.version 9.0
.target sm_100
.address_size 64

	// .globl	_Z13initCovar_GPUiPf

.visible .entry _Z13initCovar_GPUiPf(
	.param .u32 _Z13initCovar_GPUiPf_param_0,
	.param .u64 .ptr .align 1 _Z13initCovar_GPUiPf_param_1
)
{
	.reg .pred 	%p<12>;
	.reg .b32 	%r<46>;
	.reg .b64 	%rd<33>;

	ld.param.u32 	%r17, [_Z13initCovar_GPUiPf_param_0];
	ld.param.u64 	%rd2, [_Z13initCovar_GPUiPf_param_1];
	cvta.to.global.u64 	%rd1, %rd2;
	mov.u32 	%r18, %ctaid.x;
	mov.u32 	%r19, %ntid.x;
	mov.u32 	%r20, %tid.x;
	mad.lo.s32 	%r1, %r18, %r19, %r20;
	setp.ge.u32 	%p1, %r1, %r17;
	setp.lt.s32 	%p2, %r17, 1;
	or.pred  	%p3, %p1, %p2;
	@%p3 bra 	$L__BB0_12;
	mul.lo.s32 	%r2, %r1, %r17;
	and.b32  	%r3, %r17, 7;
	setp.lt.u32 	%p4, %r17, 8;
	mov.b32 	%r44, 0;
	@%p4 bra 	$L__BB0_4;
	and.b32  	%r44, %r17, 2147483640;
	neg.s32 	%r42, %r44;
	add.s32 	%r41, %r2, 3;
$L__BB0_3:
	.pragma "nounroll";
	add.s32 	%r22, %r41, -3;
	mul.wide.u32 	%rd3, %r22, 4;
	add.s64 	%rd4, %rd1, %rd3;
	mov.b32 	%r23, 0;
	st.global.u32 	[%rd4], %r23;
	add.s32 	%r24, %r41, -2;
	mul.wide.u32 	%rd5, %r24, 4;
	add.s64 	%rd6, %rd1, %rd5;
	st.global.u32 	[%rd6], %r23;
	add.s32 	%r25, %r41, -1;
	mul.wide.u32 	%rd7, %r25, 4;
	add.s64 	%rd8, %rd1, %rd7;
	st.global.u32 	[%rd8], %r23;
	add.s32 	%r26, %r41, 4;
	mul.wide.u32 	%rd9, %r41, 4;
	add.s64 	%rd10, %rd1, %rd9;
	st.global.u32 	[%rd10], %r23;
	add.s32 	%r27, %r41, 1;
	mul.wide.u32 	%rd11, %r27, 4;
	add.s64 	%rd12, %rd1, %rd11;
	st.global.u32 	[%rd12], %r23;
	add.s32 	%r28, %r41, 2;
	mul.wide.u32 	%rd13, %r28, 4;
	add.s64 	%rd14, %rd1, %rd13;
	st.global.u32 	[%rd14], %r23;
	add.s32 	%r29, %r41, 3;
	mul.wide.u32 	%rd15, %r29, 4;
	add.s64 	%rd16, %rd1, %rd15;
	st.global.u32 	[%rd16], %r23;
	mul.wide.u32 	%rd17, %r26, 4;
	add.s64 	%rd18, %rd1, %rd17;
	st.global.u32 	[%rd18], %r23;
	add.s32 	%r42, %r42, 8;
	add.s32 	%r41, %r41, 8;
	setp.ne.s32 	%p5, %r42, 0;
	@%p5 bra 	$L__BB0_3;
$L__BB0_4:
	setp.eq.s32 	%p6, %r3, 0;
	@%p6 bra 	$L__BB0_12;
	and.b32  	%r12, %r17, 3;
	setp.lt.u32 	%p7, %r3, 4;
	@%p7 bra 	$L__BB0_7;
	add.s32 	%r30, %r44, %r2;
	mul.wide.u32 	%rd19, %r30, 4;
	add.s64 	%rd20, %rd1, %rd19;
	mov.b32 	%r31, 0;
	st.global.u32 	[%rd20], %r31;
	add.s32 	%r32, %r30, 1;
	mul.wide.u32 	%rd21, %r32, 4;
	add.s64 	%rd22, %rd1, %rd21;
	st.global.u32 	[%rd22], %r31;
	add.s32 	%r33, %r30, 2;
	mul.wide.u32 	%rd23, %r33, 4;
	add.s64 	%rd24, %rd1, %rd23;
	st.global.u32 	[%rd24], %r31;
	add.s32 	%r34, %r30, 3;
	mul.wide.u32 	%rd25, %r34, 4;
	add.s64 	%rd26, %rd1, %rd25;
	st.global.u32 	[%rd26], %r31;
	add.s32 	%r44, %r44, 4;
$L__BB0_7:
	setp.eq.s32 	%p8, %r12, 0;
	@%p8 bra 	$L__BB0_12;
	setp.eq.s32 	%p9, %r12, 1;
	@%p9 bra 	$L__BB0_10;
	add.s32 	%r35, %r44, %r2;
	mul.wide.u32 	%rd27, %r35, 4;
	add.s64 	%rd28, %rd1, %rd27;
	mov.b32 	%r36, 0;
	st.global.u32 	[%rd28], %r36;
	add.s32 	%r37, %r35, 1;
	mul.wide.u32 	%rd29, %r37, 4;
	add.s64 	%rd30, %rd1, %rd29;
	st.global.u32 	[%rd30], %r36;
	add.s32 	%r44, %r44, 2;
$L__BB0_10:
	and.b32  	%r38, %r17, 1;
	setp.eq.b32 	%p10, %r38, 1;
	not.pred 	%p11, %p10;
	@%p11 bra 	$L__BB0_12;
	add.s32 	%r39, %r44, %r2;
	mul.wide.u32 	%rd31, %r39, 4;
	add.s64 	%rd32, %rd1, %rd31;
	mov.b32 	%r40, 0;
	st.global.u32 	[%rd32], %r40;
$L__BB0_12:
	bar.sync 	0;
	ret;

}
	// .globl	_Z14accumCovar_GPUiPfS_S_
.visible .entry _Z14accumCovar_GPUiPfS_S_(
	.param .u32 _Z14accumCovar_GPUiPfS_S__param_0,
	.param .u64 .ptr .align 1 _Z14accumCovar_GPUiPfS_S__param_1,
	.param .u64 .ptr .align 1 _Z14accumCovar_GPUiPfS_S__param_2,
	.param .u64 .ptr .align 1 _Z14accumCovar_GPUiPfS_S__param_3
)
{
	.reg .pred 	%p<11>;
	.reg .b32 	%r<39>;
	.reg .b32 	%f<79>;
	.reg .b64 	%rd<52>;

	ld.param.u32 	%r13, [_Z14accumCovar_GPUiPfS_S__param_0];
	ld.param.u64 	%rd4, [_Z14accumCovar_GPUiPfS_S__param_1];
	ld.param.u64 	%rd5, [_Z14accumCovar_GPUiPfS_S__param_2];
	ld.param.u64 	%rd6, [_Z14accumCovar_GPUiPfS_S__param_3];
	cvta.to.global.u64 	%rd1, %rd6;
	cvta.to.global.u64 	%rd2, %rd4;
	cvta.to.global.u64 	%rd3, %rd5;
	mov.u32 	%r14, %ctaid.x;
	mov.u32 	%r15, %ntid.x;
	mov.u32 	%r16, %tid.x;
	mad.lo.s32 	%r1, %r14, %r15, %r16;
	setp.ge.u32 	%p1, %r1, %r13;
	@%p1 bra 	$L__BB1_13;
	mul.wide.u32 	%rd7, %r1, 4;
	add.s64 	%rd8, %rd3, %rd7;
	ld.global.f32 	%f2, [%rd8];
	add.s64 	%rd9, %rd2, %rd7;
	ld.global.f32 	%f3, [%rd9];
	sub.f32 	%f1, %f3, %f2;
	setp.lt.s32 	%p2, %r13, 1;
	@%p2 bra 	$L__BB1_13;
	mul.lo.s32 	%r2, %r1, %r13;
	and.b32  	%r3, %r13, 7;
	setp.lt.u32 	%p3, %r13, 8;
	mov.b32 	%r37, 0;
	@%p3 bra 	$L__BB1_5;
	and.b32  	%r37, %r13, 2147483640;
	mov.b32 	%r35, 0;
$L__BB1_4:
	.pragma "nounroll";
	mul.wide.u32 	%rd10, %r35, 4;
	add.s64 	%rd11, %rd3, %rd10;
	ld.global.f32 	%f4, [%rd11];
	add.s64 	%rd12, %rd2, %rd10;
	ld.global.f32 	%f5, [%rd12];
	sub.f32 	%f6, %f5, %f4;
	add.s32 	%r19, %r35, %r2;
	mul.wide.u32 	%rd13, %r19, 4;
	add.s64 	%rd14, %rd1, %rd13;
	ld.global.f32 	%f7, [%rd14];
	fma.rn.f32 	%f8, %f1, %f6, %f7;
	st.global.f32 	[%rd14], %f8;
	ld.global.f32 	%f9, [%rd11+4];
	ld.global.f32 	%f10, [%rd12+4];
	sub.f32 	%f11, %f10, %f9;
	add.s32 	%r20, %r19, 1;
	mul.wide.u32 	%rd15, %r20, 4;
	add.s64 	%rd16, %rd1, %rd15;
	ld.global.f32 	%f12, [%rd16];
	fma.rn.f32 	%f13, %f1, %f11, %f12;
	st.global.f32 	[%rd16], %f13;
	ld.global.f32 	%f14, [%rd11+8];
	ld.global.f32 	%f15, [%rd12+8];
	sub.f32 	%f16, %f15, %f14;
	add.s32 	%r21, %r19, 2;
	mul.wide.u32 	%rd17, %r21, 4;
	add.s64 	%rd18, %rd1, %rd17;
	ld.global.f32 	%f17, [%rd18];
	fma.rn.f32 	%f18, %f1, %f16, %f17;
	st.global.f32 	[%rd18], %f18;
	ld.global.f32 	%f19, [%rd11+12];
	ld.global.f32 	%f20, [%rd12+12];
	sub.f32 	%f21, %f20, %f19;
	add.s32 	%r22, %r19, 3;
	mul.wide.u32 	%rd19, %r22, 4;
	add.s64 	%rd20, %rd1, %rd19;
	ld.global.f32 	%f22, [%rd20];
	fma.rn.f32 	%f23, %f1, %f21, %f22;
	st.global.f32 	[%rd20], %f23;
	ld.global.f32 	%f24, [%rd11+16];
	ld.global.f32 	%f25, [%rd12+16];
	sub.f32 	%f26, %f25, %f24;
	add.s32 	%r23, %r19, 4;
	mul.wide.u32 	%rd21, %r23, 4;
	add.s64 	%rd22, %rd1, %rd21;
	ld.global.f32 	%f27, [%rd22];
	fma.rn.f32 	%f28, %f1, %f26, %f27;
	st.global.f32 	[%rd22], %f28;
	ld.global.f32 	%f29, [%rd11+20];
	ld.global.f32 	%f30, [%rd12+20];
	sub.f32 	%f31, %f30, %f29;
	add.s32 	%r24, %r19, 5;
	mul.wide.u32 	%rd23, %r24, 4;
	add.s64 	%rd24, %rd1, %rd23;
	ld.global.f32 	%f32, [%rd24];
	fma.rn.f32 	%f33, %f1, %f31, %f32;
	st.global.f32 	[%rd24], %f33;
	ld.global.f32 	%f34, [%rd11+24];
	ld.global.f32 	%f35, [%rd12+24];
	sub.f32 	%f36, %f35, %f34;
	add.s32 	%r25, %r19, 6;
	mul.wide.u32 	%rd25, %r25, 4;
	add.s64 	%rd26, %rd1, %rd25;
	ld.global.f32 	%f37, [%rd26];
	fma.rn.f32 	%f38, %f1, %f36, %f37;
	st.global.f32 	[%rd26], %f38;
	ld.global.f32 	%f39, [%rd11+28];
	ld.global.f32 	%f40, [%rd12+28];
	sub.f32 	%f41, %f40, %f39;
	add.s32 	%r26, %r19, 7;
	mul.wide.u32 	%rd27, %r26, 4;
	add.s64 	%rd28, %rd1, %rd27;
	ld.global.f32 	%f42, [%rd28];
	fma.rn.f32 	%f43, %f1, %f41, %f42;
	st.global.f32 	[%rd28], %f43;
	add.s32 	%r35, %r35, 8;
	setp.ne.s32 	%p4, %r35, %r37;
	@%p4 bra 	$L__BB1_4;
$L__BB1_5:
	setp.eq.s32 	%p5, %r3, 0;
	@%p5 bra 	$L__BB1_13;
	and.b32  	%r8, %r13, 3;
	setp.lt.u32 	%p6, %r3, 4;
	@%p6 bra 	$L__BB1_8;
	mul.wide.u32 	%rd29, %r37, 4;
	add.s64 	%rd30, %rd3, %rd29;
	ld.global.f32 	%f44, [%rd30];
	add.s64 	%rd31, %rd2, %rd29;
	ld.global.f32 	%f45, [%rd31];
	sub.f32 	%f46, %f45, %f44;
	add.s32 	%r27, %r37, %r2;
	mul.wide.u32 	%rd32, %r27, 4;
	add.s64 	%rd33, %rd1, %rd32;
	ld.global.f32 	%f47, [%rd33];
	fma.rn.f32 	%f48, %f1, %f46, %f47;
	st.global.f32 	[%rd33], %f48;
	ld.global.f32 	%f49, [%rd30+4];
	ld.global.f32 	%f50, [%rd31+4];
	sub.f32 	%f51, %f50, %f49;
	add.s32 	%r28, %r27, 1;
	mul.wide.u32 	%rd34, %r28, 4;
	add.s64 	%rd35, %rd1, %rd34;
	ld.global.f32 	%f52, [%rd35];
	fma.rn.f32 	%f53, %f1, %f51, %f52;
	st.global.f32 	[%rd35], %f53;
	ld.global.f32 	%f54, [%rd30+8];
	ld.global.f32 	%f55, [%rd31+8];
	sub.f32 	%f56, %f55, %f54;
	add.s32 	%r29, %r27, 2;
	mul.wide.u32 	%rd36, %r29, 4;
	add.s64 	%rd37, %rd1, %rd36;
	ld.global.f32 	%f57, [%rd37];
	fma.rn.f32 	%f58, %f1, %f56, %f57;
	st.global.f32 	[%rd37], %f58;
	ld.global.f32 	%f59, [%rd30+12];
	ld.global.f32 	%f60, [%rd31+12];
	sub.f32 	%f61, %f60, %f59;
	add.s32 	%r30, %r27, 3;
	mul.wide.u32 	%rd38, %r30, 4;
	add.s64 	%rd39, %rd1, %rd38;
	ld.global.f32 	%f62, [%rd39];
	fma.rn.f32 	%f63, %f1, %f61, %f62;
	st.global.f32 	[%rd39], %f63;
	add.s32 	%r37, %r37, 4;
$L__BB1_8:
	setp.eq.s32 	%p7, %r8, 0;
	@%p7 bra 	$L__BB1_13;
	setp.eq.s32 	%p8, %r8, 1;
	@%p8 bra 	$L__BB1_11;
	mul.wide.u32 	%rd40, %r37, 4;
	add.s64 	%rd41, %rd3, %rd40;
	ld.global.f32 	%f64, [%rd41];
	add.s64 	%rd42, %rd2, %rd40;
	ld.global.f32 	%f65, [%rd42];
	sub.f32 	%f66, %f65, %f64;
	add.s32 	%r31, %r37, %r2;
	mul.wide.u32 	%rd43, %r31, 4;
	add.s64 	%rd44, %rd1, %rd43;
	ld.global.f32 	%f67, [%rd44];
	fma.rn.f32 	%f68, %f1, %f66, %f67;
	st.global.f32 	[%rd44], %f68;
	ld.global.f32 	%f69, [%rd41+4];
	ld.global.f32 	%f70, [%rd42+4];
	sub.f32 	%f71, %f70, %f69;
	add.s32 	%r32, %r31, 1;
	mul.wide.u32 	%rd45, %r32, 4;
	add.s64 	%rd46, %rd1, %rd45;
	ld.global.f32 	%f72, [%rd46];
	fma.rn.f32 	%f73, %f1, %f71, %f72;
	st.global.f32 	[%rd46], %f73;
	add.s32 	%r37, %r37, 2;
$L__BB1_11:
	and.b32  	%r33, %r13, 1;
	setp.eq.b32 	%p9, %r33, 1;
	not.pred 	%p10, %p9;
	@%p10 bra 	$L__BB1_13;
	mul.wide.u32 	%rd47, %r37, 4;
	add.s64 	%rd48, %rd3, %rd47;
	ld.global.f32 	%f74, [%rd48];
	add.s64 	%rd49, %rd2, %rd47;
	ld.global.f32 	%f75, [%rd49];
	sub.f32 	%f76, %f75, %f74;
	add.s32 	%r34, %r37, %r2;
	mul.wide.u32 	%rd50, %r34, 4;
	add.s64 	%rd51, %rd1, %rd50;
	ld.global.f32 	%f77, [%rd51];
	fma.rn.f32 	%f78, %f1, %f76, %f77;
	st.global.f32 	[%rd51], %f78;
$L__BB1_13:
	bar.sync 	0;
	ret;

}
	// .globl	_Z14rotateProt_GPUiP6float4fffffffff
.visible .entry _Z14rotateProt_GPUiP6float4fffffffff(
	.param .u32 _Z14rotateProt_GPUiP6float4fffffffff_param_0,
	.param .u64 .ptr .align 1 _Z14rotateProt_GPUiP6float4fffffffff_param_1,
	.param .f32 _Z14rotateProt_GPUiP6float4fffffffff_param_2,
	.param .f32 _Z14rotateProt_GPUiP6float4fffffffff_param_3,
	.param .f32 _Z14rotateProt_GPUiP6float4fffffffff_param_4,
	.param .f32 _Z14rotateProt_GPUiP6float4fffffffff_param_5,
	.param .f32 _Z14rotateProt_GPUiP6float4fffffffff_param_6,
	.param .f32 _Z14rotateProt_GPUiP6float4fffffffff_param_7,
	.param .f32 _Z14rotateProt_GPUiP6float4fffffffff_param_8,
	.param .f32 _Z14rotateProt_GPUiP6float4fffffffff_param_9,
	.param .f32 _Z14rotateProt_GPUiP6float4fffffffff_param_10
)
{
	.reg .pred 	%p<2>;
	.reg .b32 	%r<6>;
	.reg .b32 	%f<23>;
	.reg .b64 	%rd<5>;

	ld.param.u32 	%r2, [_Z14rotateProt_GPUiP6float4fffffffff_param_0];
	ld.param.u64 	%rd1, [_Z14rotateProt_GPUiP6float4fffffffff_param_1];
	ld.param.f32 	%f1, [_Z14rotateProt_GPUiP6float4fffffffff_param_2];
	ld.param.f32 	%f2, [_Z14rotateProt_GPUiP6float4fffffffff_param_3];
	ld.param.f32 	%f3, [_Z14rotateProt_GPUiP6float4fffffffff_param_4];
	ld.param.f32 	%f4, [_Z14rotateProt_GPUiP6float4fffffffff_param_5];
	ld.param.f32 	%f5, [_Z14rotateProt_GPUiP6float4fffffffff_param_6];
	ld.param.f32 	%f6, [_Z14rotateProt_GPUiP6float4fffffffff_param_7];
	ld.param.f32 	%f7, [_Z14rotateProt_GPUiP6float4fffffffff_param_8];
	ld.param.f32 	%f8, [_Z14rotateProt_GPUiP6float4fffffffff_param_9];
	ld.param.f32 	%f9, [_Z14rotateProt_GPUiP6float4fffffffff_param_10];
	mov.u32 	%r3, %ctaid.x;
	mov.u32 	%r4, %ntid.x;
	mov.u32 	%r5, %tid.x;
	mad.lo.s32 	%r1, %r3, %r4, %r5;
	setp.ge.u32 	%p1, %r1, %r2;
	@%p1 bra 	$L__BB2_2;
	cvta.to.global.u64 	%rd2, %rd1;
	mul.wide.u32 	%rd3, %r1, 16;
	add.s64 	%rd4, %rd2, %rd3;
	.pragma "used_bytes_mask 4095";
	ld.global.v4.f32 	{%f10, %f11, %f12, %f13}, [%rd4];
	mul.f32 	%f14, %f2, %f11;
	fma.rn.f32 	%f15, %f1, %f10, %f14;
	fma.rn.f32 	%f16, %f3, %f12, %f15;
	mul.f32 	%f17, %f5, %f11;
	fma.rn.f32 	%f18, %f4, %f10, %f17;
	fma.rn.f32 	%f19, %f6, %f12, %f18;
	mul.f32 	%f20, %f8, %f11;
	fma.rn.f32 	%f21, %f7, %f10, %f20;
	fma.rn.f32 	%f22, %f9, %f12, %f21;
	st.global.v2.f32 	[%rd4], {%f16, %f19};
	st.global.f32 	[%rd4+8], %f22;
$L__BB2_2:
	bar.sync 	0;
	ret;

}
	// .globl	_Z18accumProtStruc_GPUiP6float4S0_fffffffff
.visible .entry _Z18accumProtStruc_GPUiP6float4S0_fffffffff(
	.param .u32 _Z18accumProtStruc_GPUiP6float4S0_fffffffff_param_0,
	.param .u64 .ptr .align 1 _Z18accumProtStruc_GPUiP6float4S0_fffffffff_param_1,
	.param .u64 .ptr .align 1 _Z18accumProtStruc_GPUiP6float4S0_fffffffff_param_2,
	.param .f32 _Z18accumProtStruc_GPUiP6float4S0_fffffffff_param_3,
	.param .f32 _Z18accumProtStruc_GPUiP6float4S0_fffffffff_param_4,
	.param .f32 _Z18accumProtStruc_GPUiP6float4S0_fffffffff_param_5,
	.param .f32 _Z18accumProtStruc_GPUiP6float4S0_fffffffff_param_6,
	.param .f32 _Z18accumProtStruc_GPUiP6float4S0_fffffffff_param_7,
	.param .f32 _Z18accumProtStruc_GPUiP6float4S0_fffffffff_param_8,
	.param .f32 _Z18accumProtStruc_GPUiP6float4S0_fffffffff_param_9,
	.param .f32 _Z18accumProtStruc_GPUiP6float4S0_fffffffff_param_10,
	.param .f32 _Z18accumProtStruc_GPUiP6float4S0_fffffffff_param_11
)
{
	.reg .pred 	%p<2>;
	.reg .b32 	%r<6>;
	.reg .b32 	%f<30>;
	.reg .b64 	%rd<8>;

	ld.param.u32 	%r2, [_Z18accumProtStruc_GPUiP6float4S0_fffffffff_param_0];
	ld.param.u64 	%rd1, [_Z18accumProtStruc_GPUiP6float4S0_fffffffff_param_1];
	ld.param.u64 	%rd2, [_Z18accumProtStruc_GPUiP6float4S0_fffffffff_param_2];
	ld.param.f32 	%f1, [_Z18accumProtStruc_GPUiP6float4S0_fffffffff_param_3];
	ld.param.f32 	%f2, [_Z18accumProtStruc_GPUiP6float4S0_fffffffff_param_4];
	ld.param.f32 	%f3, [_Z18accumProtStruc_GPUiP6float4S0_fffffffff_param_5];
	ld.param.f32 	%f4, [_Z18accumProtStruc_GPUiP6float4S0_fffffffff_param_6];
	ld.param.f32 	%f5, [_Z18accumProtStruc_GPUiP6float4S0_fffffffff_param_7];
	ld.param.f32 	%f6, [_Z18accumProtStruc_GPUiP6float4S0_fffffffff_param_8];
	ld.param.f32 	%f7, [_Z18accumProtStruc_GPUiP6float4S0_fffffffff_param_9];
	ld.param.f32 	%f8, [_Z18accumProtStruc_GPUiP6float4S0_fffffffff_param_10];
	ld.param.f32 	%f9, [_Z18accumProtStruc_GPUiP6float4S0_fffffffff_param_11];
	mov.u32 	%r3, %ctaid.x;
	mov.u32 	%r4, %ntid.x;
	mov.u32 	%r5, %tid.x;
	mad.lo.s32 	%r1, %r3, %r4, %r5;
	setp.ge.u32 	%p1, %r1, %r2;
	@%p1 bra 	$L__BB3_2;
	cvta.to.global.u64 	%rd3, %rd1;
	cvta.to.global.u64 	%rd4, %rd2;
	mul.wide.u32 	%rd5, %r1, 16;
	add.s64 	%rd6, %rd3, %rd5;
	.pragma "used_bytes_mask 4095";
	ld.global.v4.f32 	{%f10, %f11, %f12, %f13}, [%rd6];
	mul.f32 	%f14, %f2, %f11;
	fma.rn.f32 	%f15, %f1, %f10, %f14;
	fma.rn.f32 	%f16, %f3, %f12, %f15;
	mul.f32 	%f17, %f5, %f11;
	fma.rn.f32 	%f18, %f4, %f10, %f17;
	fma.rn.f32 	%f19, %f6, %f12, %f18;
	mul.f32 	%f20, %f8, %f11;
	fma.rn.f32 	%f21, %f7, %f10, %f20;
	fma.rn.f32 	%f22, %f9, %f12, %f21;
	add.s64 	%rd7, %rd4, %rd5;
	.pragma "used_bytes_mask 4095";
	ld.global.v4.f32 	{%f23, %f24, %f25, %f26}, [%rd7];
	add.f32 	%f27, %f23, %f16;
	add.f32 	%f28, %f19, %f24;
	st.global.v2.f32 	[%rd7], {%f27, %f28};
	add.f32 	%f29, %f22, %f25;
	st.global.f32 	[%rd7+8], %f29;
$L__BB3_2:
	bar.sync 	0;
	ret;

}
	// .globl	_Z12calckMat_GPUiP6float4S0_PfS1_S1_S1_S1_S1_S1_S1_S1_
.visible .entry _Z12calckMat_GPUiP6float4S0_PfS1_S1_S1_S1_S1_S1_S1_S1_(
	.param .u32 _Z12calckMat_GPUiP6float4S0_PfS1_S1_S1_S1_S1_S1_S1_S1__param_0,
	.param .u64 .ptr .align 1 _Z12calckMat_GPUiP6float4S0_PfS1_S1_S1_S1_S1_S1_S1_S1__param_1,
	.param .u64 .ptr .align 1 _Z12calckMat_GPUiP6float4S0_PfS1_S1_S1_S1_S1_S1_S1_S1__param_2,
	.param .u64 .ptr .align 1 _Z12calckMat_GPUiP6float4S0_PfS1_S1_S1_S1_S1_S1_S1_S1__param_3,
	.param .u64 .ptr .align 1 _Z12calckMat_GPUiP6float4S0_PfS1_S1_S1_S1_S1_S1_S1_S1__param_4,
	.param .u64 .ptr .align 1 _Z12calckMat_GPUiP6float4S0_PfS1_S1_S1_S1_S1_S1_S1_S1__param_5,
	.param .u64 .ptr .align 1 _Z12calckMat_GPUiP6float4S0_PfS1_S1_S1_S1_S1_S1_S1_S1__param_6,
	.param .u64 .ptr .align 1 _Z12calckMat_GPUiP6float4S0_PfS1_S1_S1_S1_S1_S1_S1_S1__param_7,
	.param .u64 .ptr .align 1 _Z12calckMat_GPUiP6float4S0_PfS1_S1_S1_S1_S1_S1_S1_S1__param_8,
	.param .u64 .ptr .align 1 _Z12calckMat_GPUiP6float4S0_PfS1_S1_S1_S1_S1_S1_S1_S1__param_9,
	.param .u64 .ptr .align 1 _Z12calckMat_GPUiP6float4S0_PfS1_S1_S1_S1_S1_S1_S1_S1__param_10,
	.param .u64 .ptr .align 1 _Z12calckMat_GPUiP6float4S0_PfS1_S1_S1_S1_S1_S1_S1_S1__param_11
)
{
	.reg .pred 	%p<2>;
	.reg .b32 	%r<6>;
	.reg .b32 	%f<21>;
	.reg .b64 	%rd<39>;

	ld.param.u32 	%r2, [_Z12calckMat_GPUiP6float4S0_PfS1_S1_S1_S1_S1_S1_S1_S1__param_0];
	ld.param.u64 	%rd2, [_Z12calckMat_GPUiP6float4S0_PfS1_S1_S1_S1_S1_S1_S1_S1__param_2];
	ld.param.u64 	%rd4, [_Z12calckMat_GPUiP6float4S0_PfS1_S1_S1_S1_S1_S1_S1_S1__param_4];
	ld.param.u64 	%rd5, [_Z12calckMat_GPUiP6float4S0_PfS1_S1_S1_S1_S1_S1_S1_S1__param_5];
	ld.param.u64 	%rd6, [_Z12calckMat_GPUiP6float4S0_PfS1_S1_S1_S1_S1_S1_S1_S1__param_6];
	ld.param.u64 	%rd8, [_Z12calckMat_GPUiP6float4S0_PfS1_S1_S1_S1_S1_S1_S1_S1__param_8];
	ld.param.u64 	%rd9, [_Z12calckMat_GPUiP6float4S0_PfS1_S1_S1_S1_S1_S1_S1_S1__param_9];
	ld.param.u64 	%rd10, [_Z12calckMat_GPUiP6float4S0_PfS1_S1_S1_S1_S1_S1_S1_S1__param_10];
	ld.param.u64 	%rd11, [_Z12calckMat_GPUiP6float4S0_PfS1_S1_S1_S1_S1_S1_S1_S1__param_11];
	mov.u32 	%r3, %ctaid.x;
	mov.u32 	%r4, %ntid.x;
	mov.u32 	%r5, %tid.x;
	mad.lo.s32 	%r1, %r3, %r4, %r5;
	setp.ge.u32 	%p1, %r1, %r2;
	@%p1 bra 	$L__BB4_2;
	ld.param.u64 	%rd38, [_Z12calckMat_GPUiP6float4S0_PfS1_S1_S1_S1_S1_S1_S1_S1__param_7];
	ld.param.u64 	%rd37, [_Z12calckMat_GPUiP6float4S0_PfS1_S1_S1_S1_S1_S1_S1_S1__param_3];
	ld.param.u64 	%rd36, [_Z12calckMat_GPUiP6float4S0_PfS1_S1_S1_S1_S1_S1_S1_S1__param_1];
	cvta.to.global.u64 	%rd12, %rd36;
	cvta.to.global.u64 	%rd13, %rd2;
	cvta.to.global.u64 	%rd14, %rd37;
	cvta.to.global.u64 	%rd15, %rd4;
	cvta.to.global.u64 	%rd16, %rd5;
	cvta.to.global.u64 	%rd17, %rd6;
	cvta.to.global.u64 	%rd18, %rd38;
	cvta.to.global.u64 	%rd19, %rd8;
	cvta.to.global.u64 	%rd20, %rd9;
	cvta.to.global.u64 	%rd21, %rd10;
	cvta.to.global.u64 	%rd22, %rd11;
	mul.wide.u32 	%rd23, %r1, 16;
	add.s64 	%rd24, %rd12, %rd23;
	.pragma "used_bytes_mask 4095";
	ld.global.v4.f32 	{%f1, %f2, %f3, %f4}, [%rd24];
	add.s64 	%rd25, %rd13, %rd23;
	ld.global.v4.f32 	{%f5, %f6, %f7, %f8}, [%rd25];
	mul.f32 	%f9, %f5, %f8;
	mul.f32 	%f10, %f1, %f9;
	mul.f32 	%f11, %f2, %f9;
	mul.f32 	%f12, %f3, %f9;
	mul.f32 	%f13, %f6, %f8;
	mul.f32 	%f14, %f1, %f13;
	mul.f32 	%f15, %f2, %f13;
	mul.f32 	%f16, %f3, %f13;
	mul.f32 	%f17, %f7, %f8;
	mul.f32 	%f18, %f1, %f17;
	mul.f32 	%f19, %f2, %f17;
	mul.f32 	%f20, %f3, %f17;
	mul.wide.u32 	%rd26, %r1, 4;
	add.s64 	%rd27, %rd14, %rd26;
	st.global.f32 	[%rd27], %f10;
	add.s64 	%rd28, %rd15, %rd26;
	st.global.f32 	[%rd28], %f11;
	add.s64 	%rd29, %rd16, %rd26;
	st.global.f32 	[%rd29], %f12;
	add.s64 	%rd30, %rd17, %rd26;
	st.global.f32 	[%rd30], %f14;
	add.s64 	%rd31, %rd18, %rd26;
	st.global.f32 	[%rd31], %f15;
	add.s64 	%rd32, %rd19, %rd26;
	st.global.f32 	[%rd32], %f16;
	add.s64 	%rd33, %rd20, %rd26;
	st.global.f32 	[%rd33], %f18;
	add.s64 	%rd34, %rd21, %rd26;
	st.global.f32 	[%rd34], %f19;
	add.s64 	%rd35, %rd22, %rd26;
	st.global.f32 	[%rd35], %f20;
$L__BB4_2:
	bar.sync 	0;
	ret;

}


// ===== COMPILED SASS (sm_100) =====

	.target	sm_100

	.elftype	@"ET_EXEC"


//--------------------- .note.nv.tkinfo           --------------------------
	.section	.note.nv.tkinfo,"",@"SHT_NOTE"
	.sectionflags	@"SHF_NOTE_NV_TKINFO"
	.tkinfo
        /*0018*/ 	.word	0x00000002
        /*0030*/ 	.string	""
        /*0030*/ 	.string	"ptxas"
        /*0030*/ 	.string	"Cuda compilation tools, release 13.0, V13.0.88"
        /*0030*/ 	.string	"Build cuda_13.0.r13.0/compiler.36424714_0"
        /*0030*/ 	.string	"-arch sm_100 -m 64 "



//--------------------- .note.nv.cuinfo           --------------------------
	.section	.note.nv.cuinfo,"",@"SHT_NOTE"
	.sectionflags	@"SHF_NOTE_NV_CUINFO"
        /*0018*/ 	.short	0x0002
        /*001a*/ 	.short	0x0064
        /*001c*/ 	.short	0x0082
	.zero		2


//--------------------- .nv.info                  --------------------------
	.section	.nv.info,"",@"SHT_CUDA_INFO"
	.align	4


	//----- nvinfo : EIATTR_REGCOUNT
	.align		4
        /*0000*/ 	.byte	0x04, 0x2f
        /*0002*/ 	.short	(.L_1 - .L_0)
	.align		4
.L_0:
        /*0004*/ 	.word	index@(_Z13initCovar_GPUiPf)
        /*0008*/ 	.word	0x0000001a


	//----- nvinfo : EIATTR_FRAME_SIZE
	.align		4
.L_1:
        /*000c*/ 	.byte	0x04, 0x11
        /*000e*/ 	.short	(.L_3 - .L_2)
	.align		4
.L_2:
        /*0010*/ 	.word	index@(_Z13initCovar_GPUiPf)
        /*0014*/ 	.word	0x00000000


	//----- nvinfo : EIATTR_REGCOUNT
	.align		4
.L_3:
        /*0018*/ 	.byte	0x04, 0x2f
        /*001a*/ 	.short	(.L_5 - .L_4)
	.align		4
.L_4:
        /*001c*/ 	.word	index@(_Z14accumCovar_GPUiPfS_S_)
        /*0020*/ 	.word	0x00000020


	//----- nvinfo : EIATTR_FRAME_SIZE
	.align		4
.L_5:
        /*0024*/ 	.byte	0x04, 0x11
        /*0026*/ 	.short	(.L_7 - .L_6)
	.align		4
.L_6:
        /*0028*/ 	.word	index@(_Z14accumCovar_GPUiPfS_S_)
        /*002c*/ 	.word	0x00000000


	//----- nvinfo : EIATTR_REGCOUNT
	.align		4
.L_7:
        /*0030*/ 	.byte	0x04, 0x2f
        /*0032*/ 	.short	(.L_9 - .L_8)
	.align		4
.L_8:
        /*0034*/ 	.word	index@(_Z14rotateProt_GPUiP6float4fffffffff)
        /*0038*/ 	.word	0x0000000e


	//----- nvinfo : EIATTR_FRAME_SIZE
	.align		4
.L_9:
        /*003c*/ 	.byte	0x04, 0x11
        /*003e*/ 	.short	(.L_11 - .L_10)
	.align		4
.L_10:
        /*0040*/ 	.word	index@(_Z14rotateProt_GPUiP6float4fffffffff)
        /*0044*/ 	.word	0x00000000


	//----- nvinfo : EIATTR_REGCOUNT
	.align		4
.L_11:
        /*0048*/ 	.byte	0x04, 0x2f
        /*004a*/ 	.short	(.L_13 - .L_12)
	.align		4
.L_12:
        /*004c*/ 	.word	index@(_Z18accumProtStruc_GPUiP6float4S0_fffffffff)
        /*0050*/ 	.word	0x00000012


	//----- nvinfo : EIATTR_FRAME_SIZE
	.align		4
.L_13:
        /*0054*/ 	.byte	0x04, 0x11
        /*0056*/ 	.short	(.L_15 - .L_14)
	.align		4
.L_14:
        /*0058*/ 	.word	index@(_Z18accumProtStruc_GPUiP6float4S0_fffffffff)
        /*005c*/ 	.word	0x00000000


	//----- nvinfo : EIATTR_REGCOUNT
	.align		4
.L_15:
        /*0060*/ 	.byte	0x04, 0x2f
        /*0062*/ 	.short	(.L_17 - .L_16)
	.align		4
.L_16:
        /*0064*/ 	.word	index@(_Z12calckMat_GPUiP6float4S0_PfS1_S1_S1_S1_S1_S1_S1_S1_)
        /*0068*/ 	.word	0x00000020


	//----- nvinfo : EIATTR_FRAME_SIZE
	.align		4
.L_17:
        /*006c*/ 	.byte	0x04, 0x11
        /*006e*/ 	.short	(.L_19 - .L_18)
	.align		4
.L_18:
        /*0070*/ 	.word	index@(_Z12calckMat_GPUiP6float4S0_PfS1_S1_S1_S1_S1_S1_S1_S1_)
        /*0074*/ 	.word	0x00000000


	//----- nvinfo : EIATTR_MIN_STACK_SIZE
	.align		4
.L_19:
        /*0078*/ 	.byte	0x04, 0x12
        /*007a*/ 	.short	(.L_21 - .L_20)
	.align		4
.L_20:
        /*007c*/ 	.word	index@(_Z12calckMat_GPUiP6float4S0_PfS1_S1_S1_S1_S1_S1_S1_S1_)
        /*0080*/ 	.word	0x00000000


	//----- nvinfo : EIATTR_MIN_STACK_SIZE
	.align		4
.L_21:
        /*0084*/ 	.byte	0x04, 0x12
        /*0086*/ 	.short	(.L_23 - .L_22)
	.align		4
.L_22:
        /*0088*/ 	.word	index@(_Z18accumProtStruc_GPUiP6float4S0_fffffffff)
        /*008c*/ 	.word	0x00000000


	//----- nvinfo : EIATTR_MIN_STACK_SIZE
	.align		4
.L_23:
        /*0090*/ 	.byte	0x04, 0x12
        /*0092*/ 	.short	(.L_25 - .L_24)
	.align		4
.L_24:
        /*0094*/ 	.word	index@(_Z14rotateProt_GPUiP6float4fffffffff)
        /*0098*/ 	.word	0x00000000


	//----- nvinfo : EIATTR_MIN_STACK_SIZE
	.align		4
.L_25:
        /*009c*/ 	.byte	0x04, 0x12
        /*009e*/ 	.short	(.L_27 - .L_26)
	.align		4
.L_26:
        /*00a0*/ 	.word	index@(_Z14accumCovar_GPUiPfS_S_)
        /*00a4*/ 	.word	0x00000000


	//----- nvinfo : EIATTR_MIN_STACK_SIZE
	.align		4
.L_27:
        /*00a8*/ 	.byte	0x04, 0x12
        /*00aa*/ 	.short	(.L_29 - .L_28)
	.align		4
.L_28:
        /*00ac*/ 	.word	index@(_Z13initCovar_GPUiPf)
        /*00b0*/ 	.word	0x00000000
.L_29:


//--------------------- .nv.compat                --------------------------
	.section	.nv.compat,"",@"SHT_CUDA_COMPAT_INFO"
	.align	4
        /*0000*/ 	.byte	0x02, 0x09, 0x00, 0x00, 0x02, 0x02, 0x01, 0x00, 0x02, 0x05, 0x05, 0x00, 0x03, 0x07, 0x01, 0x01
        /*0010*/ 	.byte	0x02, 0x03, 0x00, 0x00, 0x02, 0x06, 0x01, 0x00, 0x04, 0x0b, 0x08, 0x00, 0x09, 0x00, 0x00, 0x00
        /*0020*/ 	.byte	0x00, 0x00, 0x00, 0x00


//--------------------- .nv.info._Z12calckMat_GPUiP6float4S0_PfS1_S1_S1_S1_S1_S1_S1_S1_ --------------------------
	.section	.nv.info._Z12calckMat_GPUiP6float4S0_PfS1_S1_S1_S1_S1_S1_S1_S1_,"",@"SHT_CUDA_INFO"
	.sectionflags	@""
	.align	4


	//----- nvinfo : EIATTR_CUDA_API_VERSION
	.align		4
        /*0000*/ 	.byte	0x04, 0x37
        /*0002*/ 	.short	(.L_31 - .L_30)
.L_30:
        /*0004*/ 	.word	0x00000082


	//----- nvinfo : EIATTR_KPARAM_INFO
	.align		4
.L_31:
        /*0008*/ 	.byte	0x04, 0x17
        /*000a*/ 	.short	(.L_33 - .L_32)
.L_32:
        /*000c*/ 	.word	0x00000000
        /*0010*/ 	.short	0x000b
        /*0012*/ 	.short	0x0058
        /*0014*/ 	.byte	0x00, 0xf5, 0x21, 0x00


	//----- nvinfo : EIATTR_KPARAM_INFO
	.align		4
.L_33:
        /*0018*/ 	.byte	0x04, 0x17
        /*001a*/ 	.short	(.L_35 - .L_34)
.L_34:
        /*001c*/ 	.word	0x00000000
        /*0020*/ 	.short	0x000a
        /*0022*/ 	.short	0x0050
        /*0024*/ 	.byte	0x00, 0xf5, 0x21, 0x00


	//----- nvinfo : EIATTR_KPARAM_INFO
	.align		4
.L_35:
        /*0028*/ 	.byte	0x04, 0x17
        /*002a*/ 	.short	(.L_37 - .L_36)
.L_36:
        /*002c*/ 	.word	0x00000000
        /*0030*/ 	.short	0x0009
        /*0032*/ 	.short	0x0048
        /*0034*/ 	.byte	0x00, 0xf5, 0x21, 0x00


	//----- nvinfo : EIATTR_KPARAM_INFO
	.align		4
.L_37:
        /*0038*/ 	.byte	0x04, 0x17
        /*003a*/ 	.short	(.L_39 - .L_38)
.L_38:
        /*003c*/ 	.word	0x00000000
        /*0040*/ 	.short	0x0008
        /*0042*/ 	.short	0x0040
        /*0044*/ 	.byte	0x00, 0xf5, 0x21, 0x00


	//----- nvinfo : EIATTR_KPARAM_INFO
	.align		4
.L_39:
        /*0048*/ 	.byte	0x04, 0x17
        /*004a*/ 	.short	(.L_41 - .L_40)
.L_40:
        /*004c*/ 	.word	0x00000000
        /*0050*/ 	.short	0x0007
        /*0052*/ 	.short	0x0038
        /*0054*/ 	.byte	0x00, 0xf5, 0x21, 0x00


	//----- nvinfo : EIATTR_KPARAM_INFO
	.align		4
.L_41:
        /*0058*/ 	.byte	0x04, 0x17
        /*005a*/ 	.short	(.L_43 - .L_42)
.L_42:
        /*005c*/ 	.word	0x00000000
        /*0060*/ 	.short	0x0006
        /*0062*/ 	.short	0x0030
        /*0064*/ 	.byte	0x00, 0xf5, 0x21, 0x00


	//----- nvinfo : EIATTR_KPARAM_INFO
	.align		4
.L_43:
        /*0068*/ 	.byte	0x04, 0x17
        /*006a*/ 	.short	(.L_45 - .L_44)
.L_44:
        /*006c*/ 	.word	0x00000000
        /*0070*/ 	.short	0x0005
        /*0072*/ 	.short	0x0028
        /*0074*/ 	.byte	0x00, 0xf5, 0x21, 0x00


	//----- nvinfo : EIATTR_KPARAM_INFO
	.align		4
.L_45:
        /*0078*/ 	.byte	0x04, 0x17
        /*007a*/ 	.short	(.L_47 - .L_46)
.L_46:
        /*007c*/ 	.word	0x00000000
        /*0080*/ 	.short	0x0004
        /*0082*/ 	.short	0x0020
        /*0084*/ 	.byte	0x00, 0xf5, 0x21, 0x00


	//----- nvinfo : EIATTR_KPARAM_INFO
	.align		4
.L_47:
        /*0088*/ 	.byte	0x04, 0x17
        /*008a*/ 	.short	(.L_49 - .L_48)
.L_48:
        /*008c*/ 	.word	0x00000000
        /*0090*/ 	.short	0x0003
        /*0092*/ 	.short	0x0018
        /*0094*/ 	.byte	0x00, 0xf5, 0x21, 0x00


	//----- nvinfo : EIATTR_KPARAM_INFO
	.align		4
.L_49:
        /*0098*/ 	.byte	0x04, 0x17
        /*009a*/ 	.short	(.L_51 - .L_50)
.L_50:
        /*009c*/ 	.word	0x00000000
        /*00a0*/ 	.short	0x0002
        /*00a2*/ 	.short	0x0010
        /*00a4*/ 	.byte	0x00, 0xf5, 0x21, 0x00


	//----- nvinfo : EIATTR_KPARAM_INFO
	.align		4
.L_51:
        /*00a8*/ 	.byte	0x04, 0x17
        /*00aa*/ 	.short	(.L_53 - .L_52)
.L_52:
        /*00ac*/ 	.word	0x00000000
        /*00b0*/ 	.short	0x0001
        /*00b2*/ 	.short	0x0008
        /*00b4*/ 	.byte	0x00, 0xf5, 0x21, 0x00


	//----- nvinfo : EIATTR_KPARAM_INFO
	.align		4
.L_53:
        /*00b8*/ 	.byte	0x04, 0x17
        /*00ba*/ 	.short	(.L_55 - .L_54)
.L_54:
        /*00bc*/ 	.word	0x00000000
        /*00c0*/ 	.short	0x0000
        /*00c2*/ 	.short	0x0000
        /*00c4*/ 	.byte	0x00, 0xf0, 0x11, 0x00


	//----- nvinfo : EIATTR_SPARSE_MMA_MASK
	.align		4
.L_55:
        /*00c8*/ 	.byte	0x03, 0x50
        /*00ca*/ 	.short	0x0000


	//----- nvinfo : EIATTR_MAXREG_COUNT
	.align		4
        /*00cc*/ 	.byte	0x03, 0x1b
        /*00ce*/ 	.short	0x00ff


	//----- nvinfo : EIATTR_NUM_BARRIERS
	.align		4
        /*00d0*/ 	.byte	0x02, 0x4c
        /*00d2*/ 	.byte	0x01
	.zero		1


	//----- nvinfo : EIATTR_MERCURY_ISA_VERSION
	.align		4
        /*00d4*/ 	.byte	0x03, 0x5f
        /*00d6*/ 	.short	0x0101


	//----- nvinfo : EIATTR_UNUSED_LOAD_BYTE_OFFSET
	.align		4
        /*00d8*/ 	.byte	0x04, 0x44
        /*00da*/ 	.short	(.L_57 - .L_56)


	//   ....[0]....
.L_56:
        /*00dc*/ 	.word	0x00000120
        /*00e0*/ 	.word	0x00000fff


	//----- nvinfo : EIATTR_VRC_CTA_INIT_COUNT
	.align		4
.L_57:
        /*00e4*/ 	.byte	0x02, 0x4a
	.zero		1
	.zero		1


	//----- nvinfo : EIATTR_EXIT_INSTR_OFFSETS
	.align		4
        /*00e8*/ 	.byte	0x04, 0x1c
        /*00ea*/ 	.short	(.L_59 - .L_58)


	//   ....[0]....
.L_58:
        /*00ec*/ 	.word	0x00000390


	//----- nvinfo : EIATTR_CRS_STACK_SIZE
	.align		4
.L_59:
        /*00f0*/ 	.byte	0x04, 0x1e
        /*00f2*/ 	.short	(.L_61 - .L_60)
.L_60:
        /*00f4*/ 	.word	0x00000000


	//----- nvinfo : EIATTR_CBANK_PARAM_SIZE
	.align		4
.L_61:
        /*00f8*/ 	.byte	0x03, 0x19
        /*00fa*/ 	.short	0x0060


	//----- nvinfo : EIATTR_PARAM_CBANK
	.align		4
        /*00fc*/ 	.byte	0x04, 0x0a
        /*00fe*/ 	.short	(.L_63 - .L_62)
	.align		4
.L_62:
        /*0100*/ 	.word	index@(.nv.constant0._Z12calckMat_GPUiP6float4S0_PfS1_S1_S1_S1_S1_S1_S1_S1_)
        /*0104*/ 	.short	0x0380
        /*0106*/ 	.short	0x0060


	//----- nvinfo : EIATTR_SW_WAR
	.align		4
.L_63:
        /*0108*/ 	.byte	0x04, 0x36
        /*010a*/ 	.short	(.L_65 - .L_64)
.L_64:
        /*010c*/ 	.word	0x00000008
.L_65:


//--------------------- .nv.info._Z18accumProtStruc_GPUiP6float4S0_fffffffff --------------------------
	.section	.nv.info._Z18accumProtStruc_GPUiP6float4S0_fffffffff,"",@"SHT_CUDA_INFO"
	.sectionflags	@""
	.align	4


	//----- nvinfo : EIATTR_CUDA_API_VERSION
	.align		4
        /*0000*/ 	.byte	0x04, 0x37
        /*0002*/ 	.short	(.L_67 - .L_66)
.L_66:
        /*0004*/ 	.word	0x00000082


	//----- nvinfo : EIATTR_KPARAM_INFO
	.align		4
.L_67:
        /*0008*/ 	.byte	0x04, 0x17
        /*000a*/ 	.short	(.L_69 - .L_68)
.L_68:
        /*000c*/ 	.word	0x00000000
        /*0010*/ 	.short	0x000b
        /*0012*/ 	.short	0x0038
        /*0014*/ 	.byte	0x00, 0xf0, 0x11, 0x00


	//----- nvinfo : EIATTR_KPARAM_INFO
	.align		4
.L_69:
        /*0018*/ 	.byte	0x04, 0x17
        /*001a*/ 	.short	(.L_71 - .L_70)
.L_70:
        /*001c*/ 	.word	0x00000000
        /*0020*/ 	.short	0x000a
        /*0022*/ 	.short	0x0034
        /*0024*/ 	.byte	0x00, 0xf0, 0x11, 0x00


	//----- nvinfo : EIATTR_KPARAM_INFO
	.align		4
.L_71:
        /*0028*/ 	.byte	0x04, 0x17
        /*002a*/ 	.short	(.L_73 - .L_72)
.L_72:
        /*002c*/ 	.word	0x00000000
        /*0030*/ 	.short	0x0009
        /*0032*/ 	.short	0x0030
        /*0034*/ 	.byte	0x00, 0xf0, 0x11, 0x00


	//----- nvinfo : EIATTR_KPARAM_INFO
	.align		4
.L_73:
        /*0038*/ 	.byte	0x04, 0x17
        /*003a*/ 	.short	(.L_75 - .L_74)
.L_74:
        /*003c*/ 	.word	0x00000000
        /*0040*/ 	.short	0x0008
        /*0042*/ 	.short	0x002c
        /*0044*/ 	.byte	0x00, 0xf0, 0x11, 0x00


	//----- nvinfo : EIATTR_KPARAM_INFO
	.align		4
.L_75:
        /*0048*/ 	.byte	0x04, 0x17
        /*004a*/ 	.short	(.L_77 - .L_76)
.L_76:
        /*004c*/ 	.word	0x00000000
        /*0050*/ 	.short	0x0007
        /*0052*/ 	.short	0x0028
        /*0054*/ 	.byte	0x00, 0xf0, 0x11, 0x00


	//----- nvinfo : EIATTR_KPARAM_INFO
	.align		4
.L_77:
        /*0058*/ 	.byte	0x04, 0x17
        /*005a*/ 	.short	(.L_79 - .L_78)
.L_78:
        /*005c*/ 	.word	0x00000000
        /*0060*/ 	.short	0x0006
        /*0062*/ 	.short	0x0024
        /*0064*/ 	.byte	0x00, 0xf0, 0x11, 0x00


	//----- nvinfo : EIATTR_KPARAM_INFO
	.align		4
.L_79:
        /*0068*/ 	.byte	0x04, 0x17
        /*006a*/ 	.short	(.L_81 - .L_80)
.L_80:
        /*006c*/ 	.word	0x00000000
        /*0070*/ 	.short	0x0005
        /*0072*/ 	.short	0x0020
        /*0074*/ 	.byte	0x00, 0xf0, 0x11, 0x00


	//----- nvinfo : EIATTR_KPARAM_INFO
	.align		4
.L_81:
        /*0078*/ 	.byte	0x04, 0x17
        /*007a*/ 	.short	(.L_83 - .L_82)
.L_82:
        /*007c*/ 	.word	0x00000000
        /*0080*/ 	.short	0x0004
        /*0082*/ 	.short	0x001c
        /*0084*/ 	.byte	0x00, 0xf0, 0x11, 0x00


	//----- nvinfo : EIATTR_KPARAM_INFO
	.align		4
.L_83:
        /*0088*/ 	.byte	0x04, 0x17
        /*008a*/ 	.short	(.L_85 - .L_84)
.L_84:
        /*008c*/ 	.word	0x00000000
        /*0090*/ 	.short	0x0003
        /*0092*/ 	.short	0x0018
        /*0094*/ 	.byte	0x00, 0xf0, 0x11, 0x00


	//----- nvinfo : EIATTR_KPARAM_INFO
	.align		4
.L_85:
        /*0098*/ 	.byte	0x04, 0x17
        /*009a*/ 	.short	(.L_87 - .L_86)
.L_86:
        /*009c*/ 	.word	0x00000000
        /*00a0*/ 	.short	0x0002
        /*00a2*/ 	.short	0x0010
        /*00a4*/ 	.byte	0x00, 0xf5, 0x21, 0x00


	//----- nvinfo : EIATTR_KPARAM_INFO
	.align		4
.L_87:
        /*00a8*/ 	.byte	0x04, 0x17
        /*00aa*/ 	.short	(.L_89 - .L_88)
.L_88:
        /*00ac*/ 	.word	0x00000000
        /*00b0*/ 	.short	0x0001
        /*00b2*/ 	.short	0x0008
        /*00b4*/ 	.byte	0x00, 0xf5, 0x21, 0x00


	//----- nvinfo : EIATTR_KPARAM_INFO
	.align		4
.L_89:
        /*00b8*/ 	.byte	0x04, 0x17
        /*00ba*/ 	.short	(.L_91 - .L_90)
.L_90:
        /*00bc*/ 	.word	0x00000000
        /*00c0*/ 	.short	0x0000
        /*00c2*/ 	.short	0x0000
        /*00c4*/ 	.byte	0x00, 0xf0, 0x11, 0x00


	//----- nvinfo : EIATTR_SPARSE_MMA_MASK
	.align		4
.L_91:
        /*00c8*/ 	.byte	0x03, 0x50
        /*00ca*/ 	.short	0x0000


	//----- nvinfo : EIATTR_MAXREG_COUNT
	.align		4
        /*00cc*/ 	.byte	0x03, 0x1b
        /*00ce*/ 	.short	0x00ff


	//----- nvinfo : EIATTR_NUM_BARRIERS
	.align		4
        /*00d0*/ 	.byte	0x02, 0x4c
        /*00d2*/ 	.byte	0x01
	.zero		1


	//----- nvinfo : EIATTR_MERCURY_ISA_VERSION
	.align		4
        /*00d4*/ 	.byte	0x03, 0x5f
        /*00d6*/ 	.short	0x0101


	//----- nvinfo : EIATTR_UNUSED_LOAD_BYTE_OFFSET
	.align		4
        /*00d8*/ 	.byte	0x04, 0x44
        /*00da*/ 	.short	(.L_93 - .L_92)


	//   ....[0]....
.L_92:
        /*00dc*/ 	.word	0x00000110
        /*00e0*/ 	.word	0x00000fff


	//   ....[1]....
        /*00e4*/ 	.word	0x00000130
        /*00e8*/ 	.word	0x00000fff


	//----- nvinfo : EIATTR_VRC_CTA_INIT_COUNT
	.align		4
.L_93:
        /*00ec*/ 	.byte	0x02, 0x4a
	.zero		1
	.zero		1


	//----- nvinfo : EIATTR_EXIT_INSTR_OFFSETS
	.align		4
        /*00f0*/ 	.byte	0x04, 0x1c
        /*00f2*/ 	.short	(.L_95 - .L_94)


	//   ....[0]....
.L_94:
        /*00f4*/ 	.word	0x00000240


	//----- nvinfo : EIATTR_CRS_STACK_SIZE
	.align		4
.L_95:
        /*00f8*/ 	.byte	0x04, 0x1e
        /*00fa*/ 	.short	(.L_97 - .L_96)
.L_96:
        /*00fc*/ 	.word	0x00000000


	//----- nvinfo : EIATTR_CBANK_PARAM_SIZE
	.align		4
.L_97:
        /*0100*/ 	.byte	0x03, 0x19
        /*0102*/ 	.short	0x003c


	//----- nvinfo : EIATTR_PARAM_CBANK
	.align		4
        /*0104*/ 	.byte	0x04, 0x0a
        /*0106*/ 	.short	(.L_99 - .L_98)
	.align		4
.L_98:
        /*0108*/ 	.word	index@(.nv.constant0._Z18accumProtStruc_GPUiP6float4S0_fffffffff)
        /*010c*/ 	.short	0x0380
        /*010e*/ 	.short	0x003c


	//----- nvinfo : EIATTR_SW_WAR
	.align		4
.L_99:
        /*0110*/ 	.byte	0x04, 0x36
        /*0112*/ 	.short	(.L_101 - .L_100)
.L_100:
        /*0114*/ 	.word	0x00000008
.L_101:


//--------------------- .nv.info._Z14rotateProt_GPUiP6float4fffffffff --------------------------
	.section	.nv.info._Z14rotateProt_GPUiP6float4fffffffff,"",@"SHT_CUDA_INFO"
	.sectionflags	@""
	.align	4


	//----- nvinfo : EIATTR_CUDA_API_VERSION
	.align		4
        /*0000*/ 	.byte	0x04, 0x37
        /*0002*/ 	.short	(.L_103 - .L_102)
.L_102:
        /*0004*/ 	.word	0x00000082


	//----- nvinfo : EIATTR_KPARAM_INFO
	.align		4
.L_103:
        /*0008*/ 	.byte	0x04, 0x17
        /*000a*/ 	.short	(.L_105 - .L_104)
.L_104:
        /*000c*/ 	.word	0x00000000
        /*0010*/ 	.short	0x000a
        /*0012*/ 	.short	0x0030
        /*0014*/ 	.byte	0x00, 0xf0, 0x11, 0x00


	//----- nvinfo : EIATTR_KPARAM_INFO
	.align		4
.L_105:
        /*0018*/ 	.byte	0x04, 0x17
        /*001a*/ 	.short	(.L_107 - .L_106)
.L_106:
        /*001c*/ 	.word	0x00000000
        /*0020*/ 	.short	0x0009
        /*0022*/ 	.short	0x002c
        /*0024*/ 	.byte	0x00, 0xf0, 0x11, 0x00


	//----- nvinfo : EIATTR_KPARAM_INFO
	.align		4
.L_107:
        /*0028*/ 	.byte	0x04, 0x17
        /*002a*/ 	.short	(.L_109 - .L_108)
.L_108:
        /*002c*/ 	.word	0x00000000
        /*0030*/ 	.short	0x0008
        /*0032*/ 	.short	0x0028
        /*0034*/ 	.byte	0x00, 0xf0, 0x11, 0x00


	//----- nvinfo : EIATTR_KPARAM_INFO
	.align		4
.L_109:
        /*0038*/ 	.byte	0x04, 0x17
        /*003a*/ 	.short	(.L_111 - .L_110)
.L_110:
        /*003c*/ 	.word	0x00000000
        /*0040*/ 	.short	0x0007
        /*0042*/ 	.short	0x0024
        /*0044*/ 	.byte	0x00, 0xf0, 0x11, 0x00


	//----- nvinfo : EIATTR_KPARAM_INFO
	.align		4
.L_111:
        /*0048*/ 	.byte	0x04, 0x17
        /*004a*/ 	.short	(.L_113 - .L_112)
.L_112:
        /*004c*/ 	.word	0x00000000
        /*0050*/ 	.short	0x0006
        /*0052*/ 	.short	0x0020
        /*0054*/ 	.byte	0x00, 0xf0, 0x11, 0x00


	//----- nvinfo : EIATTR_KPARAM_INFO
	.align		4
.L_113:
        /*0058*/ 	.byte	0x04, 0x17
        /*005a*/ 	.short	(.L_115 - .L_114)
.L_114:
        /*005c*/ 	.word	0x00000000
        /*0060*/ 	.short	0x0005
        /*0062*/ 	.short	0x001c
        /*0064*/ 	.byte	0x00, 0xf0, 0x11, 0x00


	//----- nvinfo : EIATTR_KPARAM_INFO
	.align		4
.L_115:
        /*0068*/ 	.byte	0x04, 0x17
        /*006a*/ 	.short	(.L_117 - .L_116)
.L_116:
        /*006c*/ 	.word	0x00000000
        /*0070*/ 	.short	0x0004
        /*0072*/ 	.short	0x0018
        /*0074*/ 	.byte	0x00, 0xf0, 0x11, 0x00


	//----- nvinfo : EIATTR_KPARAM_INFO
	.align		4
.L_117:
        /*0078*/ 	.byte	0x04, 0x17
        /*007a*/ 	.short	(.L_119 - .L_118)
.L_118:
        /*007c*/ 	.word	0x00000000
        /*0080*/ 	.short	0x0003
        /*0082*/ 	.short	0x0014
        /*0084*/ 	.byte	0x00, 0xf0, 0x11, 0x00


	//----- nvinfo : EIATTR_KPARAM_INFO
	.align		4
.L_119:
        /*0088*/ 	.byte	0x04, 0x17
        /*008a*/ 	.short	(.L_121 - .L_120)
.L_120:
        /*008c*/ 	.word	0x00000000
        /*0090*/ 	.short	0x0002
        /*0092*/ 	.short	0x0010
        /*0094*/ 	.byte	0x00, 0xf0, 0x11, 0x00


	//----- nvinfo : EIATTR_KPARAM_INFO
	.align		4
.L_121:
        /*0098*/ 	.byte	0x04, 0x17
        /*009a*/ 	.short	(.L_123 - .L_122)
.L_122:
        /*009c*/ 	.word	0x00000000
        /*00a0*/ 	.short	0x0001
        /*00a2*/ 	.short	0x0008
        /*00a4*/ 	.byte	0x00, 0xf5, 0x21, 0x00


	//----- nvinfo : EIATTR_KPARAM_INFO
	.align		4
.L_123:
        /*00a8*/ 	.byte	0x04, 0x17
        /*00aa*/ 	.short	(.L_125 - .L_124)
.L_124:
        /*00ac*/ 	.word	0x00000000
        /*00b0*/ 	.short	0x0000
        /*00b2*/ 	.short	0x0000
        /*00b4*/ 	.byte	0x00, 0xf0, 0x11, 0x00


	//----- nvinfo : EIATTR_SPARSE_MMA_MASK
	.align		4
.L_125:
        /*00b8*/ 	.byte	0x03, 0x50
        /*00ba*/ 	.short	0x0000


	//----- nvinfo : EIATTR_MAXREG_COUNT
	.align		4
        /*00bc*/ 	.byte	0x03, 0x1b
        /*00be*/ 	.short	0x00ff


	//----- nvinfo : EIATTR_NUM_BARRIERS
	.align		4
        /*00c0*/ 	.byte	0x02, 0x4c
        /*00c2*/ 	.byte	0x01
	.zero		1


	//----- nvinfo : EIATTR_MERCURY_ISA_VERSION
	.align		4
        /*00c4*/ 	.byte	0x03, 0x5f
        /*00c6*/ 	.short	0x0101


	//----- nvinfo : EIATTR_UNUSED_LOAD_BYTE_OFFSET
	.align		4
        /*00c8*/ 	.byte	0x04, 0x44
        /*00ca*/ 	.short	(.L_127 - .L_126)


	//   ....[0]....
.L_126:
        /*00cc*/ 	.word	0x000000f0
        /*00d0*/ 	.word	0x00000fff


	//----- nvinfo : EIATTR_VRC_CTA_INIT_COUNT
	.align		4
.L_127:
        /*00d4*/ 	.byte	0x02, 0x4a
	.zero		1
	.zero		1


	//----- nvinfo : EIATTR_EXIT_INSTR_OFFSETS
	.align		4
        /*00d8*/ 	.byte	0x04, 0x1c
        /*00da*/ 	.short	(.L_129 - .L_128)


	//   ....[0]....
.L_128:
        /*00dc*/ 	.word	0x000001d0


	//----- nvinfo : EIATTR_CRS_STACK_SIZE
	.align		4
.L_129:
        /*00e0*/ 	.byte	0x04, 0x1e
        /*00e2*/ 	.short	(.L_131 - .L_130)
.L_130:
        /*00e4*/ 	.word	0x00000000


	//----- nvinfo : EIATTR_CBANK_PARAM_SIZE
	.align		4
.L_131:
        /*00e8*/ 	.byte	0x03, 0x19
        /*00ea*/ 	.short	0x0034


	//----- nvinfo : EIATTR_PARAM_CBANK
	.align		4
        /*00ec*/ 	.byte	0x04, 0x0a
        /*00ee*/ 	.short	(.L_133 - .L_132)
	.align		4
.L_132:
        /*00f0*/ 	.word	index@(.nv.constant0._Z14rotateProt_GPUiP6float4fffffffff)
        /*00f4*/ 	.short	0x0380
        /*00f6*/ 	.short	0x0034


	//----- nvinfo : EIATTR_SW_WAR
	.align		4
.L_133:
        /*00f8*/ 	.byte	0x04, 0x36
        /*00fa*/ 	.short	(.L_135 - .L_134)
.L_134:
        /*00fc*/ 	.word	0x00000008
.L_135:


//--------------------- .nv.info._Z14accumCovar_GPUiPfS_S_ --------------------------
	.section	.nv.info._Z14accumCovar_GPUiPfS_S_,"",@"SHT_CUDA_INFO"
	.sectionflags	@""
	.align	4


	//----- nvinfo : EIATTR_CUDA_API_VERSION
	.align		4
        /*0000*/ 	.byte	0x04, 0x37
        /*0002*/ 	.short	(.L_137 - .L_136)
.L_136:
        /*0004*/ 	.word	0x00000082


	//----- nvinfo : EIATTR_KPARAM_INFO
	.align		4
.L_137:
        /*0008*/ 	.byte	0x04, 0x17
        /*000a*/ 	.short	(.L_139 - .L_138)
.L_138:
        /*000c*/ 	.word	0x00000000
        /*0010*/ 	.short	0x0003
        /*0012*/ 	.short	0x0018
        /*0014*/ 	.byte	0x00, 0xf5, 0x21, 0x00


	//----- nvinfo : EIATTR_KPARAM_INFO
	.align		4
.L_139:
        /*0018*/ 	.byte	0x04, 0x17
        /*001a*/ 	.short	(.L_141 - .L_140)
.L_140:
        /*001c*/ 	.word	0x00000000
        /*0020*/ 	.short	0x0002
        /*0022*/ 	.short	0x0010
        /*0024*/ 	.byte	0x00, 0xf5, 0x21, 0x00


	//----- nvinfo : EIATTR_KPARAM_INFO
	.align		4
.L_141:
        /*0028*/ 	.byte	0x04, 0x17
        /*002a*/ 	.short	(.L_143 - .L_142)
.L_142:
        /*002c*/ 	.word	0x00000000
        /*0030*/ 	.short	0x0001
        /*0032*/ 	.short	0x0008
        /*0034*/ 	.byte	0x00, 0xf5, 0x21, 0x00


	//----- nvinfo : EIATTR_KPARAM_INFO
	.align		4
.L_143:
        /*0038*/ 	.byte	0x04, 0x17
        /*003a*/ 	.short	(.L_145 - .L_144)
.L_144:
        /*003c*/ 	.word	0x00000000
        /*0040*/ 	.short	0x0000
        /*0042*/ 	.short	0x0000
        /*0044*/ 	.byte	0x00, 0xf0, 0x11, 0x00


	//----- nvinfo : EIATTR_SPARSE_MMA_MASK
	.align		4
.L_145:
        /*0048*/ 	.byte	0x03, 0x50
        /*004a*/ 	.short	0x0000


	//----- nvinfo : EIATTR_MAXREG_COUNT
	.align		4
        /*004c*/ 	.byte	0x03, 0x1b
        /*004e*/ 	.short	0x00ff


	//----- nvinfo : EIATTR_NUM_BARRIERS
	.align		4
        /*0050*/ 	.byte	0x02, 0x4c
        /*0052*/ 	.byte	0x01
	.zero		1


	//----- nvinfo : EIATTR_MERCURY_ISA_VERSION
	.align		4
        /*0054*/ 	.byte	0x03, 0x5f
        /*0056*/ 	.short	0x0101


	//----- nvinfo : EIATTR_VRC_CTA_INIT_COUNT
	.align		4
        /*0058*/ 	.byte	0x02, 0x4a
	.zero		1
	.zero		1


	//----- nvinfo : EIATTR_EXIT_INSTR_OFFSETS
	.align		4
        /*005c*/ 	.byte	0x04, 0x1c
        /*005e*/ 	.short	(.L_147 - .L_146)


	//   ....[0]....
.L_146:
        /*0060*/ 	.word	0x00000ae0


	//----- nvinfo : EIATTR_CRS_STACK_SIZE
	.align		4
.L_147:
        /*0064*/ 	.byte	0x04, 0x1e
        /*0066*/ 	.short	(.L_149 - .L_148)
.L_148:
        /*0068*/ 	.word	0x00000000


	//----- nvinfo : EIATTR_CBANK_PARAM_SIZE
	.align		4
.L_149:
        /*006c*/ 	.byte	0x03, 0x19
        /*006e*/ 	.short	0x0020


	//----- nvinfo : EIATTR_PARAM_CBANK
	.align		4
        /*0070*/ 	.byte	0x04, 0x0a
        /*0072*/ 	.short	(.L_151 - .L_150)
	.align		4
.L_150:
        /*0074*/ 	.word	index@(.nv.constant0._Z14accumCovar_GPUiPfS_S_)
        /*0078*/ 	.short	0x0380
        /*007a*/ 	.short	0x0020


	//----- nvinfo : EIATTR_SW_WAR
	.align		4
.L_151:
        /*007c*/ 	.byte	0x04, 0x36
        /*007e*/ 	.short	(.L_153 - .L_152)
.L_152:
        /*0080*/ 	.word	0x00000008
.L_153:


//--------------------- .nv.info._Z13initCovar_GPUiPf --------------------------
	.section	.nv.info._Z13initCovar_GPUiPf,"",@"SHT_CUDA_INFO"
	.sectionflags	@""
	.align	4


	//----- nvinfo : EIATTR_CUDA_API_VERSION
	.align		4
        /*0000*/ 	.byte	0x04, 0x37
        /*0002*/ 	.short	(.L_155 - .L_154)
.L_154:
        /*0004*/ 	.word	0x00000082


	//----- nvinfo : EIATTR_KPARAM_INFO
	.align		4
.L_155:
        /*0008*/ 	.byte	0x04, 0x17
        /*000a*/ 	.short	(.L_157 - .L_156)
.L_156:
        /*000c*/ 	.word	0x00000000
        /*0010*/ 	.short	0x0001
        /*0012*/ 	.short	0x0008
        /*0014*/ 	.byte	0x00, 0xf5, 0x21, 0x00


	//----- nvinfo : EIATTR_KPARAM_INFO
	.align		4
.L_157:
        /*0018*/ 	.byte	0x04, 0x17
        /*001a*/ 	.short	(.L_159 - .L_158)
.L_158:
        /*001c*/ 	.word	0x00000000
        /*0020*/ 	.short	0x0000
        /*0022*/ 	.short	0x0000
        /*0024*/ 	.byte	0x00, 0xf0, 0x11, 0x00


	//----- nvinfo : EIATTR_SPARSE_MMA_MASK
	.align		4
.L_159:
        /*0028*/ 	.byte	0x03, 0x50
        /*002a*/ 	.short	0x0000


	//----- nvinfo : EIATTR_MAXREG_COUNT
	.align		4
        /*002c*/ 	.byte	0x03, 0x1b
        /*002e*/ 	.short	0x00ff


	//----- nvinfo : EIATTR_NUM_BARRIERS
	.align		4
        /*0030*/ 	.byte	0x02, 0x4c
        /*0032*/ 	.byte	0x01
	.zero		1


	//----- nvinfo : EIATTR_MERCURY_ISA_VERSION
	.align		4
        /*0034*/ 	.byte	0x03, 0x5f
        /*0036*/ 	.short	0x0101


	//----- nvinfo : EIATTR_VRC_CTA_INIT_COUNT
	.align		4
        /*0038*/ 	.byte	0x02, 0x4a
	.zero		1
	.zero		1


	//----- nvinfo : EIATTR_EXIT_INSTR_OFFSETS
	.align		4
        /*003c*/ 	.byte	0x04, 0x1c
        /*003e*/ 	.short	(.L_161 - .L_160)


	//   ....[0]....
.L_160:
        /*0040*/ 	.word	0x00000550


	//----- nvinfo : EIATTR_CRS_STACK_SIZE
	.align		4
.L_161:
        /*0044*/ 	.byte	0x04, 0x1e
        /*0046*/ 	.short	(.L_163 - .L_162)
.L_162:
        /*0048*/ 	.word	0x00000000


	//----- nvinfo : EIATTR_CBANK_PARAM_SIZE
	.align		4
.L_163:
        /*004c*/ 	.byte	0x03, 0x19
        /*004e*/ 	.short	0x0010


	//----- nvinfo : EIATTR_PARAM_CBANK
	.align		4
        /*0050*/ 	.byte	0x04, 0x0a
        /*0052*/ 	.short	(.L_165 - .L_164)
	.align		4
.L_164:
        /*0054*/ 	.word	index@(.nv.constant0._Z13initCovar_GPUiPf)
        /*0058*/ 	.short	0x0380
        /*005a*/ 	.short	0x0010


	//----- nvinfo : EIATTR_SW_WAR
	.align		4
.L_165:
        /*005c*/ 	.byte	0x04, 0x36
        /*005e*/ 	.short	(.L_167 - .L_166)
.L_166:
        /*0060*/ 	.word	0x00000008
.L_167:


//--------------------- .nv.callgraph             --------------------------
	.section	.nv.callgraph,"",@"SHT_CUDA_CALLGRAPH"
	.align	4
	.sectionentsize	8
	.align		4
        /*0000*/ 	.word	0x00000000
	.align		4
        /*0004*/ 	.word	0xffffffff
	.align		4
        /*0008*/ 	.word	0x00000000
	.align		4
        /*000c*/ 	.word	0xfffffffe
	.align		4
        /*0010*/ 	.word	0x00000000
	.align		4
        /*0014*/ 	.word	0xfffffffd
	.align		4
        /*0018*/ 	.word	0x00000000
	.align		4
        /*001c*/ 	.word	0xfffffffc


//--------------------- .text._Z12calckMat_GPUiP6float4S0_PfS1_S1_S1_S1_S1_S1_S1_S1_ --------------------------
	.section	.text._Z12calckMat_GPUiP6float4S0_PfS1_S1_S1_S1_S1_S1_S1_S1_,"ax",@progbits
	.align	128
        .global         _Z12calckMat_GPUiP6float4S0_PfS1_S1_S1_S1_S1_S1_S1_S1_
        .type           _Z12calckMat_GPUiP6float4S0_PfS1_S1_S1_S1_S1_S1_S1_S1_,@function
        .size           _Z12calckMat_GPUiP6float4S0_PfS1_S1_S1_S1_S1_S1_S1_S1_,(.L_x_22 - _Z12calckMat_GPUiP6float4S0_PfS1_S1_S1_S1_S1_S1_S1_S1_)
        .other          _Z12calckMat_GPUiP6float4S0_PfS1_S1_S1_S1_S1_S1_S1_S1_,@"STO_CUDA_ENTRY STV_DEFAULT"
_Z12calckMat_GPUiP6float4S0_PfS1_S1_S1_S1_S1_S1_S1_S1_:
.text._Z12calckMat_GPUiP6float4S0_PfS1_S1_S1_S1_S1_S1_S1_S1_:
[----:B------:R-:W-:Y:S01]  /*0000*/  LDC R1, c[0x0][0x37c] ;  /* 0x0000df00ff017b82 */ /* 0x000fe20000000800 */
[----:B------:R-:W0:Y:S07]  /*0010*/  S2R R0, SR_TID.X ;  /* 0x0000000000007919 */ /* 0x000e2e0000002100 */
[----:B------:R-:W0:Y:S01]  /*0020*/  S2UR UR4, SR_CTAID.X ;  /* 0x00000000000479c3 */ /* 0x000e220000002500 */
[----:B------:R-:W1:Y:S01]  /*0030*/  LDCU UR5, c[0x0][0x380] ;  /* 0x00007000ff0577ac */ /* 0x000e620008000800 */
[----:B------:R-:W-:Y:S06]  /*0040*/  BSSY.RECONVERGENT B0, `(.L_x_0) ;  /* 0x0000033000007945 */ /* 0x000fec0003800200 */
[----:B------:R-:W0:Y:S02]  /*0050*/  LDC R27, c[0x0][0x360] ;  /* 0x0000d800ff1b7b82 */ /* 0x000e240000000800 */
[----:B0-----:R-:W-:-:S05]  /*0060*/  IMAD R27, R27, UR4, R0 ;  /* 0x000000041b1b7c24 */ /* 0x001fca000f8e0200 */
[----:B-1----:R-:W-:-:S13]  /*0070*/  ISETP.GE.U32.AND P0, PT, R27, UR5, PT ;  /* 0x000000051b007c0c */ /* 0x002fda000bf06070 */
[----:B------:R-:W-:Y:S05]  /*0080*/  @P0 BRA `(.L_x_1) ;  /* 0x0000000000b80947 */ /* 0x000fea0003800000 */
[----:B------:R-:W0:Y:S01]  /*0090*/  LDC.64 R4, c[0x0][0x390] ;  /* 0x0000e400ff047b82 */ /* 0x000e220000000a00 */
[----:B------:R-:W1:Y:S07]  /*00a0*/  LDCU.64 UR4, c[0x0][0x358] ;  /* 0x00006b00ff0477ac */ /* 0x000e6e0008000a00 */
[----:B------:R-:W2:Y:S08]  /*00b0*/  LDC.64 R8, c[0x0][0x388] ;  /* 0x0000e200ff087b82 */ /* 0x000eb00000000a00 */
[----:B------:R-:W3:Y:S01]  /*00c0*/  LDC.64 R2, c[0x0][0x398] ;  /* 0x0000e600ff027b82 */ /* 0x000ee20000000a00 */
[----:B0-----:R-:W-:-:S07]  /*00d0*/  IMAD.WIDE.U32 R4, R27, 0x10, R4 ;  /* 0x000000101b047825 */ /* 0x001fce00078e0004 */
[----:B------:R-:W0:Y:S01]  /*00e0*/  LDC.64 R22, c[0x0][0x3a0] ;  /* 0x0000e800ff167b82 */ /* 0x000e220000000a00 */
[----:B-1----:R-:W4:Y:S01]  /*00f0*/  LDG.E.128 R4, desc[UR4][R4.64] ;  /* 0x0000000404047981 */ /* 0x002f22000c1e1d00 */
[----:B--2---:R-:W-:-:S06]  /*0100*/  IMAD.WIDE.U32 R8, R27, 0x10, R8 ;  /* 0x000000101b087825 */ /* 0x004fcc00078e0008 */
[----:B------:R-:W1:Y:S01]  /*0110*/  LDC.64 R24, c[0x0][0x3a8] ;  /* 0x0000ea00ff187b82 */ /* 0x000e620000000a00 */
[----:B------:R-:W2:Y:S01]  /*0120*/  LDG.E.128 R8, desc[UR4][R8.64] ;  /* 0x0000000408087981 */ /* 0x000ea2000c1e1d00 */
[----:B---3--:R-:W-:-:S06]  /*0130*/  IMAD.WIDE.U32 R2, R27, 0x4, R2 ;  /* 0x000000041b027825 */ /* 0x008fcc00078e0002 */
[----:B------:R-:W3:Y:S08]  /*0140*/  LDC.64 R20, c[0x0][0x3b0] ;  /* 0x0000ec00ff147b82 */ /* 0x000ef00000000a00 */
[----:B------:R-:W5:Y:S08]  /*0150*/  LDC.64 R18, c[0x0][0x3b8] ;  /* 0x0000ee00ff127b82 */ /* 0x000f700000000a00 */
[----:B------:R-:W5:Y:S08]  /*0160*/  LDC.64 R16, c[0x0][0x3c8] ;  /* 0x0000f200ff107b82 */ /* 0x000f700000000a00 */
[----:B------:R-:W5:Y:S08]  /*0170*/  LDC.64 R14, c[0x0][0x3d0] ;  /* 0x0000f400ff0e7b82 */ /* 0x000f700000000a00 */
[----:B------:R-:W5:Y:S01]  /*0180*/  LDC.64 R12, c[0x0][0x3d8] ;  /* 0x0000f600ff0c7b82 */ /* 0x000f620000000a00 */
[----:B0-----:R-:W-:-:S04]  /*0190*/  IMAD.WIDE.U32 R22, R27, 0x4, R22 ;  /* 0x000000041b167825 */ /* 0x001fc800078e0016 */
[----:B-1----:R-:W-:-:S04]  /*01a0*/  IMAD.WIDE.U32 R24, R27, 0x4, R24 ;  /* 0x000000041b187825 */ /* 0x002fc800078e0018 */
[----:B---3--:R-:W-:-:S04]  /*01b0*/  IMAD.WIDE.U32 R20, R27, 0x4, R20 ;  /* 0x000000041b147825 */ /* 0x008fc800078e0014 */
[----:B-----5:R-:W-:-:S04]  /*01c0*/  IMAD.WIDE.U32 R18, R27, 0x4, R18 ;  /* 0x000000041b127825 */ /* 0x020fc800078e0012 */
[----:B------:R-:W-:-:S04]  /*01d0*/  IMAD.WIDE.U32 R16, R27, 0x4, R16 ;  /* 0x000000041b107825 */ /* 0x000fc800078e0010 */
[----:B------:R-:W-:-:S04]  /*01e0*/  IMAD.WIDE.U32 R14, R27, 0x4, R14 ;  /* 0x000000041b0e7825 */ /* 0x000fc800078e000e */
[----:B------:R-:W-:-:S04]  /*01f0*/  IMAD.WIDE.U32 R12, R27, 0x4, R12 ;  /* 0x000000041b0c7825 */ /* 0x000fc800078e000c */
[----:B----4-:R-:W-:-:S04]  /*0200*/  FMUL R29, R4, R7 ;  /* 0x00000007041d7220 */ /* 0x010fc80000400000 */
[----:B--2---:R-:W-:-:S05]  /*0210*/  FMUL R11, R8, R29 ;  /* 0x0000001d080b7220 */ /* 0x004fca0000400000 */
[----:B------:R0:W-:Y:S02]  /*0220*/  STG.E desc[UR4][R2.64], R11 ;  /* 0x0000000b02007986 */ /* 0x0001e4000c101904 */
[----:B0-----:R-:W0:Y:S01]  /*0230*/  LDC.64 R2, c[0x0][0x3c0] ;  /* 0x0000f000ff027b82 */ /* 0x001e220000000a00 */
[----:B------:R-:W-:Y:S01]  /*0240*/  FMUL R5, R5, R7 ;  /* 0x0000000705057220 */ /* 0x000fe20000400000 */
[C---:B------:R-:W-:Y:S01]  /*0250*/  FMUL R4, R9.reuse, R29 ;  /* 0x0000001d09047220 */ /* 0x040fe20000400000 */
[----:B------:R-:W-:Y:S01]  /*0260*/  FMUL R7, R6, R7 ;  /* 0x0000000706077220 */ /* 0x000fe20000400000 */
[----:B------:R-:W-:Y:S01]  /*0270*/  FMUL R29, R10, R29 ;  /* 0x0000001d0a1d7220 */ /* 0x000fe20000400000 */
[-C--:B------:R-:W-:Y:S01]  /*0280*/  FMUL R11, R8, R5.reuse ;  /* 0x00000005080b7220 */ /* 0x080fe20000400000 */
[CC--:B------:R-:W-:Y:S01]  /*0290*/  FMUL R0, R9.reuse, R5.reuse ;  /* 0x0000000509007220 */ /* 0x0c0fe20000400000 */
[----:B------:R-:W-:Y:S01]  /*02a0*/  FMUL R5, R10, R5 ;  /* 0x000000050a057220 */ /* 0x000fe20000400000 */
[----:B------:R1:W-:Y:S01]  /*02b0*/  STG.E desc[UR4][R22.64], R4 ;  /* 0x0000000416007986 */ /* 0x0003e2000c101904 */
[-C--:B------:R-:W-:Y:S01]  /*02c0*/  FMUL R8, R8, R7.reuse ;  /* 0x0000000708087220 */ /* 0x080fe20000400000 */
[-C--:B------:R-:W-:Y:S01]  /*02d0*/  FMUL R9, R9, R7.reuse ;  /* 0x0000000709097220 */ /* 0x080fe20000400000 */
[----:B------:R-:W-:Y:S01]  /*02e0*/  FMUL R7, R10, R7 ;  /* 0x000000070a077220 */ /* 0x000fe20000400000 */
[----:B------:R1:W-:Y:S04]  /*02f0*/  STG.E desc[UR4][R24.64], R29 ;  /* 0x0000001d18007986 */ /* 0x0003e8000c101904 */
[----:B------:R1:W-:Y:S04]  /*0300*/  STG.E desc[UR4][R20.64], R11 ;  /* 0x0000000b14007986 */ /* 0x0003e8000c101904 */
[----:B------:R1:W-:Y:S01]  /*0310*/  STG.E desc[UR4][R18.64], R0 ;  /* 0x0000000012007986 */ /* 0x0003e2000c101904 */
[----:B0-----:R-:W-:-:S05]  /*0320*/  IMAD.WIDE.U32 R2, R27, 0x4, R2 ;  /* 0x000000041b027825 */ /* 0x001fca00078e0002 */
[----:B------:R1:W-:Y:S04]  /*0330*/  STG.E desc[UR4][R2.64], R5 ;  /* 0x0000000502007986 */ /* 0x0003e8000c101904 */
[----:B------:R1:W-:Y:S04]  /*0340*/  STG.E desc[UR4][R16.64], R8 ;  /* 0x0000000810007986 */ /* 0x0003e8000c101904 */
[----:B------:R1:W-:Y:S04]  /*0350*/  STG.E desc[UR4][R14.64], R9 ;  /* 0x000000090e007986 */ /* 0x0003e8000c101904 */
[----:B------:R1:W-:Y:S02]  /*0360*/  STG.E desc[UR4][R12.64], R7 ;  /* 0x000000070c007986 */ /* 0x0003e4000c101904 */
.L_x_1:
[----:B------:R-:W-:Y:S05]  /*0370*/  BSYNC.RECONVERGENT B0 ;  /* 0x0000000000007941 */ /* 0x000fea0003800200 */
.L_x_0:
[----:B------:R-:W-:Y:S06]  /*0380*/  BAR.SYNC.DEFER_BLOCKING 0x0 ;  /* 0x0000000000007b1d */ /* 0x000fec0000010000 */
[----:B------:R-:W-:Y:S05]  /*0390*/  EXIT ;  /* 0x000000000000794d */ /* 0x000fea0003800000 */
.L_x_2:
[----:B------:R-:W-:-:S00]  /*03a0*/  BRA `(.L_x_2) ;  /* 0xfffffffc00fc7947 */ /* 0x000fc0000383ffff */
[----:B------:R-:W-:-:S00]  /*03b0*/  NOP ;  /* 0x0000000000007918 */ /* 0x000fc00000000000 */
        /* <DEDUP_REMOVED lines=12> */
.L_x_22:


//--------------------- .text._Z18accumProtStruc_GPUiP6float4S0_fffffffff --------------------------
	.section	.text._Z18accumProtStruc_GPUiP6float4S0_fffffffff,"ax",@progbits
	.align	128
        .global         _Z18accumProtStruc_GPUiP6float4S0_fffffffff
        .type           _Z18accumProtStruc_GPUiP6float4S0_fffffffff,@function
        .size           _Z18accumProtStruc_GPUiP6float4S0_fffffffff,(.L_x_23 - _Z18accumProtStruc_GPUiP6float4S0_fffffffff)
        .other          _Z18accumProtStruc_GPUiP6float4S0_fffffffff,@"STO_CUDA_ENTRY STV_DEFAULT"
_Z18accumProtStruc_GPUiP6float4S0_fffffffff:
.text._Z18accumProtStruc_GPUiP6float4S0_fffffffff:
        /* <DEDUP_REMOVED lines=10> */
[----:B------:R-:W1:Y:S01]  /*00a0*/  LDCU.64 UR4, c[0x0][0x358] ;  /* 0x00006b00ff0477ac */ /* 0x000e620008000a00 */
[----:B------:R-:W2:Y:S06]  /*00b0*/  LDCU.64 UR6, c[0x0][0x398] ;  /* 0x00007300ff0677ac */ /* 0x000eac0008000a00 */
[----:B------:R-:W3:Y:S01]  /*00c0*/  LDC.64 R2, c[0x0][0x390] ;  /* 0x0000e400ff027b82 */ /* 0x000ee20000000a00 */
[----:B------:R-:W4:Y:S01]  /*00d0*/  LDCU.128 UR8, c[0x0][0x3a0] ;  /* 0x00007400ff0877ac */ /* 0x000f220008000c00 */
[----:B------:R-:W5:Y:S01]  /*00e0*/  LDCU.64 UR12, c[0x0][0x3b0] ;  /* 0x00007600ff0c77ac */ /* 0x000f620008000a00 */
[----:B------:R-:W5:Y:S01]  /*00f0*/  LDCU UR14, c[0x0][0x3b8] ;  /* 0x00007700ff0e77ac */ /* 0x000f620008000800 */
[----:B0-----:R-:W-:-:S06]  /*0100*/  IMAD.WIDE.U32 R4, R9, 0x10, R4 ;  /* 0x0000001009047825 */ /* 0x001fcc00078e0004 */
[----:B-1----:R-:W2:Y:S01]  /*0110*/  LDG.E.128 R4, desc[UR4][R4.64] ;  /* 0x0000000404047981 */ /* 0x002ea2000c1e1d00 */
[----:B---3--:R-:W-:-:S05]  /*0120*/  IMAD.WIDE.U32 R2, R9, 0x10, R2 ;  /* 0x0000001009027825 */ /* 0x008fca00078e0002 */
[----:B------:R-:W3:Y:S01]  /*0130*/  LDG.E.128 R8, desc[UR4][R2.64] ;  /* 0x0000000402087981 */ /* 0x000ee2000c1e1d00 */
[C---:B--2---:R-:W-:Y:S01]  /*0140*/  FMUL R7, R5.reuse, UR7 ;  /* 0x0000000705077c20 */ /* 0x044fe20008400000 */
[C---:B----4-:R-:W-:Y:S01]  /*0150*/  FMUL R13, R5.reuse, UR10 ;  /* 0x0000000a050d7c20 */ /* 0x050fe20008400000 */
[----:B-----5:R-:W-:Y:S02]  /*0160*/  FMUL R15, R5, UR13 ;  /* 0x0000000d050f7c20 */ /* 0x020fe40008400000 */
[C---:B------:R-:W-:Y:S01]  /*0170*/  FFMA R7, R4.reuse, UR6, R7 ;  /* 0x0000000604077c23 */ /* 0x040fe20008000007 */
[C---:B------:R-:W-:Y:S01]  /*0180*/  FFMA R13, R4.reuse, UR9, R13 ;  /* 0x00000009040d7c23 */ /* 0x040fe2000800000d */
[----:B------:R-:W-:Y:S02]  /*0190*/  FFMA R15, R4, UR12, R15 ;  /* 0x0000000c040f7c23 */ /* 0x000fe4000800000f */
[C---:B------:R-:W-:Y:S01]  /*01a0*/  FFMA R7, R6.reuse, UR8, R7 ;  /* 0x0000000806077c23 */ /* 0x040fe20008000007 */
[C---:B------:R-:W-:Y:S01]  /*01b0*/  FFMA R0, R6.reuse, UR11, R13 ;  /* 0x0000000b06007c23 */ /* 0x040fe2000800000d */
[----:B------:R-:W-:-:S02]  /*01c0*/  FFMA R15, R6, UR14, R15 ;  /* 0x0000000e060f7c23 */ /* 0x000fc4000800000f */
[----:B---3--:R-:W-:Y:S01]  /*01d0*/  FADD R8, R7, R8 ;  /* 0x0000000807087221 */ /* 0x008fe20000000000 */
[----:B------:R-:W-:Y:S01]  /*01e0*/  FADD R9, R0, R9 ;  /* 0x0000000900097221 */ /* 0x000fe20000000000 */
[----:B------:R-:W-:-:S04]  /*01f0*/  FADD R15, R15, R10 ;  /* 0x0000000a0f0f7221 */ /* 0x000fc80000000000 */
[----:B------:R0:W-:Y:S04]  /*0200*/  STG.E.64 desc[UR4][R2.64], R8 ;  /* 0x0000000802007986 */ /* 0x0001e8000c101b04 */
[----:B------:R0:W-:Y:S02]  /*0210*/  STG.E desc[UR4][R2.64+0x8], R15 ;  /* 0x0000080f02007986 */ /* 0x0001e4000c101904 */
.L_x_4:
[----:B------:R-:W-:Y:S05]  /*0220*/  BSYNC.RECONVERGENT B0 ;  /* 0x0000000000007941 */ /* 0x000fea0003800200 */
.L_x_3:
[----:B------:R-:W-:Y:S06]  /*0230*/  BAR.SYNC.DEFER_BLOCKING 0x0 ;  /* 0x0000000000007b1d */ /* 0x000fec0000010000 */
[----:B------:R-:W-:Y:S05]  /*0240*/  EXIT ;  /* 0x000000000000794d */ /* 0x000fea0003800000 */
.L_x_5:
        /* <DEDUP_REMOVED lines=11> */
.L_x_23:


//--------------------- .text._Z14rotateProt_GPUiP6float4fffffffff --------------------------
	.section	.text._Z14rotateProt_GPUiP6float4fffffffff,"ax",@progbits
	.align	128
        .global         _Z14rotateProt_GPUiP6float4fffffffff
        .type           _Z14rotateProt_GPUiP6float4fffffffff,@function
        .size           _Z14rotateProt_GPUiP6float4fffffffff,(.L_x_24 - _Z14rotateProt_GPUiP6float4fffffffff)
        .other          _Z14rotateProt_GPUiP6float4fffffffff,@"STO_CUDA_ENTRY STV_DEFAULT"
_Z14rotateProt_GPUiP6float4fffffffff:
.text._Z14rotateProt_GPUiP6float4fffffffff:
        /* <DEDUP_REMOVED lines=11> */
[----:B------:R-:W2:Y:S01]  /*00b0*/  LDCU.128 UR8, c[0x0][0x390] ;  /* 0x00007200ff0877ac */ /* 0x000ea20008000c00 */
[----:B------:R-:W3:Y:S01]  /*00c0*/  LDCU.128 UR12, c[0x0][0x3a0] ;  /* 0x00007400ff0c77ac */ /* 0x000ee20008000c00 */
[----:B------:R-:W4:Y:S01]  /*00d0*/  LDCU UR6, c[0x0][0x3b0] ;  /* 0x00007600ff0677ac */ /* 0x000f220008000800 */
[----:B0-----:R-:W-:-:S05]  /*00e0*/  IMAD.WIDE.U32 R2, R5, 0x10, R2 ;  /* 0x0000001005027825 */ /* 0x001fca00078e0002 */
[----:B-1----:R-:W2:Y:S02]  /*00f0*/  LDG.E.128 R4, desc[UR4][R2.64] ;  /* 0x0000000402047981 */ /* 0x002ea4000c1e1d00 */
[C---:B--2---:R-:W-:Y:S01]  /*0100*/  FMUL R7, R5.reuse, UR9 ;  /* 0x0000000905077c20 */ /* 0x044fe20008400000 */
[C---:B---3--:R-:W-:Y:S01]  /*0110*/  FMUL R9, R5.reuse, UR12 ;  /* 0x0000000c05097c20 */ /* 0x048fe20008400000 */
[----:B------:R-:W-:Y:S02]  /*0120*/  FMUL R11, R5, UR15 ;  /* 0x0000000f050b7c20 */ /* 0x000fe40008400000 */
[C---:B------:R-:W-:Y:S01]  /*0130*/  FFMA R7, R4.reuse, UR8, R7 ;  /* 0x0000000804077c23 */ /* 0x040fe20008000007 */
[C---:B------:R-:W-:Y:S01]  /*0140*/  FFMA R5, R4.reuse, UR11, R9 ;  /* 0x0000000b04057c23 */ /* 0x040fe20008000009 */
[----:B------:R-:W-:Y:S02]  /*0150*/  FFMA R11, R4, UR14, R11 ;  /* 0x0000000e040b7c23 */ /* 0x000fe4000800000b */
[C---:B------:R-:W-:Y:S01]  /*0160*/  FFMA R4, R6.reuse, UR10, R7 ;  /* 0x0000000a06047c23 */ /* 0x040fe20008000007 */
[C---:B------:R-:W-:Y:S01]  /*0170*/  FFMA R5, R6.reuse, UR13, R5 ;  /* 0x0000000d06057c23 */ /* 0x040fe20008000005 */
[----:B----4-:R-:W-:-:S04]  /*0180*/  FFMA R11, R6, UR6, R11 ;  /* 0x00000006060b7c23 */ /* 0x010fc8000800000b */
[----:B------:R0:W-:Y:S04]  /*0190*/  STG.E.64 desc[UR4][R2.64], R4 ;  /* 0x0000000402007986 */ /* 0x0001e8000c101b04 */
[----:B------:R0:W-:Y:S02]  /*01a0*/  STG.E desc[UR4][R2.64+0x8], R11 ;  /* 0x0000080b02007986 */ /* 0x0001e4000c101904 */
.L_x_7:
[----:B------:R-:W-:Y:S05]  /*01b0*/  BSYNC.RECONVERGENT B0 ;  /* 0x0000000000007941 */ /* 0x000fea0003800200 */
.L_x_6:
[----:B------:R-:W-:Y:S06]  /*01c0*/  BAR.SYNC.DEFER_BLOCKING 0x0 ;  /* 0x0000000000007b1d */ /* 0x000fec0000010000 */
[----:B------:R-:W-:Y:S05]  /*01d0*/  EXIT ;  /* 0x000000000000794d */ /* 0x000fea0003800000 */
.L_x_8:
        /* <DEDUP_REMOVED lines=10> */
.L_x_24:


//--------------------- .text._Z14accumCovar_GPUiPfS_S_ --------------------------
	.section	.text._Z14accumCovar_GPUiPfS_S_,"ax",@progbits
	.align	128
        .global         _Z14accumCovar_GPUiPfS_S_
        .type           _Z14accumCovar_GPUiPfS_S_,@function
        .size           _Z14accumCovar_GPUiPfS_S_,(.L_x_25 - _Z14accumCovar_GPUiPfS_S_)
        .other          _Z14accumCovar_GPUiPfS_S_,@"STO_CUDA_ENTRY STV_DEFAULT"
_Z14accumCovar_GPUiPfS_S_:
.text._Z14accumCovar_GPUiPfS_S_:
[----:B------:R-:W-:Y:S01]  /*0000*/  LDC R1, c[0x0][0x37c] ;  /* 0x0000df00ff017b82 */ /* 0x000fe20000000800 */
[----:B------:R-:W0:Y:S07]  /*0010*/  S2R R2, SR_TID.X ;  /* 0x0000000000027919 */ /* 0x000e2e0000002100 */
[----:B------:R-:W0:Y:S01]  /*0020*/  S2UR UR4, SR_CTAID.X ;  /* 0x00000000000479c3 */ /* 0x000e220000002500 */
[----:B------:R-:W-:Y:S07]  /*0030*/  BSSY.RECONVERGENT B0, `(.L_x_9) ;  /* 0x00000a9000007945 */ /* 0x000fee0003800200 */
[----:B------:R-:W0:Y:S08]  /*0040*/  LDC R19, c[0x0][0x360] ;  /* 0x0000d800ff137b82 */ /* 0x000e300000000800 */
[----:B------:R-:W1:Y:S01]  /*0050*/  LDC R0, c[0x0][0x380] ;  /* 0x0000e000ff007b82 */ /* 0x000e620000000800 */
[----:B0-----:R-:W-:-:S05]  /*0060*/  IMAD R19, R19, UR4, R2 ;  /* 0x0000000413137c24 */ /* 0x001fca000f8e0202 */
[----:B-1----:R-:W-:-:S13]  /*0070*/  ISETP.GE.U32.AND P0, PT, R19, R0, PT ;  /* 0x000000001300720c */ /* 0x002fda0003f06070 */
[----:B------:R-:W-:Y:S05]  /*0080*/  @P0 BRA `(.L_x_10) ;  /* 0x00000008008c0947 */ /* 0x000fea0003800000 */
[----:B------:R-:W0:Y:S01]  /*0090*/  LDC.64 R2, c[0x0][0x390] ;  /* 0x0000e400ff027b82 */ /* 0x000e220000000a00 */
[----:B------:R-:W1:Y:S07]  /*00a0*/  LDCU.64 UR4, c[0x0][0x358] ;  /* 0x00006b00ff0477ac */ /* 0x000e6e0008000a00 */
[----:B------:R-:W2:Y:S01]  /*00b0*/  LDC.64 R4, c[0x0][0x388] ;  /* 0x0000e200ff047b82 */ /* 0x000ea20000000a00 */
[----:B0-----:R-:W-:-:S06]  /*00c0*/  IMAD.WIDE.U32 R6, R19, 0x4, R2 ;  /* 0x0000000413067825 */ /* 0x001fcc00078e0002 */
[----:B-1----:R-:W3:Y:S01]  /*00d0*/  LDG.E R6, desc[UR4][R6.64] ;  /* 0x0000000406067981 */ /* 0x002ee2000c1e1900 */
[----:B--2---:R-:W-:-:S06]  /*00e0*/  IMAD.WIDE.U32 R8, R19, 0x4, R4 ;  /* 0x0000000413087825 */ /* 0x004fcc00078e0004 */
[----:B------:R-:W3:Y:S01]  /*00f0*/  LDG.E R9, desc[UR4][R8.64] ;  /* 0x0000000408097981 */ /* 0x000ee2000c1e1900 */
[----:B------:R-:W-:Y:S01]  /*0100*/  ISETP.GE.AND P0, PT, R0, 0x1, PT ;  /* 0x000000010000780c */ /* 0x000fe20003f06270 */
[----:B---3--:R-:W-:-:S12]  /*0110*/  FADD R18, -R6, R9 ;  /* 0x0000000906127221 */ /* 0x008fd80000000100 */
[----:B------:R-:W-:Y:S05]  /*0120*/  @!P0 BRA `(.L_x_10) ;  /* 0x0000000800648947 */ /* 0x000fea0003800000 */
[C---:B------:R-:W-:Y:S01]  /*0130*/  ISETP.GE.U32.AND P1, PT, R0.reuse, 0x8, PT ;  /* 0x000000080000780c */ /* 0x040fe20003f26070 */
[----:B------:R-:W-:Y:S01]  /*0140*/  HFMA2 R21, -RZ, RZ, 0, 0 ;  /* 0x00000000ff157431 */ /* 0x000fe200000001ff */
[----:B------:R-:W-:-:S04]  /*0150*/  LOP3.LUT R20, R0, 0x7, RZ, 0xc0, !PT ;  /* 0x0000000700147812 */ /* 0x000fc800078ec0ff */
[----:B------:R-:W-:-:S07]  /*0160*/  ISETP.NE.AND P0, PT, R20, RZ, PT ;  /* 0x000000ff1400720c */ /* 0x000fce0003f05270 */
[----:B------:R-:W-:Y:S06]  /*0170*/  @!P1 BRA `(.L_x_11) ;  /* 0x0000000400209947 */ /* 0x000fec0003800000 */
[----:B------:R-:W-:Y:S02]  /*0180*/  LOP3.LUT R21, R0, 0x7ffffff8, RZ, 0xc0, !PT ;  /* 0x7ffffff800157812 */ /* 0x000fe400078ec0ff */
[----:B------:R-:W-:-:S07]  /*0190*/  MOV R23, RZ ;  /* 0x000000ff00177202 */ /* 0x000fce0000000f00 */
.L_x_12:
[----:B0-----:R-:W0:Y:S01]  /*01a0*/  LDC.64 R6, c[0x0][0x398] ;  /* 0x0000e600ff067b82 */ /* 0x001e220000000a00 */
[----:B------:R-:W-:-:S04]  /*01b0*/  IMAD.WIDE.U32 R8, R23, 0x4, R2 ;  /* 0x0000000417087825 */ /* 0x000fc800078e0002 */
[----:B------:R-:W-:Y:S01]  /*01c0*/  IMAD R25, R19, R0, R23 ;  /* 0x0000000013197224 */ /* 0x000fe200078e0217 */
[----:B------:R-:W2:Y:S01]  /*01d0*/  LDG.E R12, desc[UR4][R8.64] ;  /* 0x00000004080c7981 */ /* 0x000ea2000c1e1900 */
[----:B------:R-:W-:-:S05]  /*01e0*/  IMAD.WIDE.U32 R10, R23, 0x4, R4 ;  /* 0x00000004170a7825 */ /* 0x000fca00078e0004 */
[----:B------:R-:W2:Y:S01]  /*01f0*/  LDG.E R13, desc[UR4][R10.64] ;  /* 0x000000040a0d7981 */ /* 0x000ea2000c1e1900 */
[----:B0-----:R-:W-:-:S05]  /*0200*/  IMAD.WIDE.U32 R14, R25, 0x4, R6 ;  /* 0x00000004190e7825 */ /* 0x001fca00078e0006 */
[----:B------:R-:W3:Y:S01]  /*0210*/  LDG.E R17, desc[UR4][R14.64] ;  /* 0x000000040e117981 */ /* 0x000ee2000c1e1900 */
[----:B------:R-:W-:Y:S01]  /*0220*/  IADD3 R29, PT, PT, R25, 0x1, RZ ;  /* 0x00000001191d7810 */ /* 0x000fe20007ffe0ff */
[----:B--2---:R-:W-:-:S04]  /*0230*/  FADD R13, -R12, R13 ;  /* 0x0000000d0c0d7221 */ /* 0x004fc80000000100 */
[----:B---3--:R-:W-:Y:S01]  /*0240*/  FFMA R27, R18, R13, R17 ;  /* 0x0000000d121b7223 */ /* 0x008fe20000000011 */
[----:B------:R-:W-:-:S04]  /*0250*/  IMAD.WIDE.U32 R16, R29, 0x4, R6 ;  /* 0x000000041d107825 */ /* 0x000fc800078e0006 */
[----:B------:R0:W-:Y:S04]  /*0260*/  STG.E desc[UR4][R14.64], R27 ;  /* 0x0000001b0e007986 */ /* 0x0001e8000c101904 */
[----:B------:R-:W2:Y:S04]  /*0270*/  LDG.E R12, desc[UR4][R8.64+0x4] ;  /* 0x00000404080c7981 */ /* 0x000ea8000c1e1900 */
[----:B------:R-:W2:Y:S04]  /*0280*/  LDG.E R13, desc[UR4][R10.64+0x4] ;  /* 0x000004040a0d7981 */ /* 0x000ea8000c1e1900 */
[----:B------:R-:W3:Y:S01]  /*0290*/  LDG.E R29, desc[UR4][R16.64] ;  /* 0x00000004101d7981 */ /* 0x000ee2000c1e1900 */
[----:B--2---:R-:W-:Y:S01]  /*02a0*/  FADD R13, -R12, R13 ;  /* 0x0000000d0c0d7221 */ /* 0x004fe20000000100 */
[----:B------:R-:W-:-:S03]  /*02b0*/  IADD3 R12, PT, PT, R25, 0x2, RZ ;  /* 0x00000002190c7810 */ /* 0x000fc60007ffe0ff */
[----:B---3--:R-:W-:Y:S02]  /*02c0*/  FFMA R29, R18, R13, R29 ;  /* 0x0000000d121d7223 */ /* 0x008fe4000000001d */
[----:B------:R-:W-:-:S03]  /*02d0*/  IMAD.WIDE.U32 R12, R12, 0x4, R6 ;  /* 0x000000040c0c7825 */ /* 0x000fc600078e0006 */
[----:B------:R1:W-:Y:S04]  /*02e0*/  STG.E desc[UR4][R16.64], R29 ;  /* 0x0000001d10007986 */ /* 0x0003e8000c101904 */
[----:B------:R-:W2:Y:S04]  /*02f0*/  LDG.E R22, desc[UR4][R8.64+0x8] ;  /* 0x0000080408167981 */ /* 0x000ea8000c1e1900 */
[----:B------:R-:W2:Y:S04]  /*0300*/  LDG.E R24, desc[UR4][R10.64+0x8] ;  /* 0x000008040a187981 */ /* 0x000ea8000c1e1900 */
[----:B0-----:R-:W3:Y:S01]  /*0310*/  LDG.E R27, desc[UR4][R12.64] ;  /* 0x000000040c1b7981 */ /* 0x001ee2000c1e1900 */
[----:B------:R-:W-:Y:S01]  /*0320*/  IADD3 R14, PT, PT, R25, 0x3, RZ ;  /* 0x00000003190e7810 */ /* 0x000fe20007ffe0ff */
[----:B--2---:R-:W-:-:S04]  /*0330*/  FADD R15, -R22, R24 ;  /* 0x00000018160f7221 */ /* 0x004fc80000000100 */
[----:B---3--:R-:W-:Y:S01]  /*0340*/  FFMA R27, R18, R15, R27 ;  /* 0x0000000f121b7223 */ /* 0x008fe2000000001b */
[----:B------:R-:W-:-:S04]  /*0350*/  IMAD.WIDE.U32 R14, R14, 0x4, R6 ;  /* 0x000000040e0e7825 */ /* 0x000fc800078e0006 */
[----:B------:R0:W-:Y:S04]  /*0360*/  STG.E desc[UR4][R12.64], R27 ;  /* 0x0000001b0c007986 */ /* 0x0001e8000c101904 */
[----:B------:R-:W2:Y:S04]  /*0370*/  LDG.E R22, desc[UR4][R8.64+0xc] ;  /* 0x00000c0408167981 */ /* 0x000ea8000c1e1900 */
[----:B------:R-:W2:Y:S04]  /*0380*/  LDG.E R24, desc[UR4][R10.64+0xc] ;  /* 0x00000c040a187981 */ /* 0x000ea8000c1e1900 */
[----:B-1----:R-:W3:Y:S01]  /*0390*/  LDG.E R29, desc[UR4][R14.64] ;  /* 0x000000040e1d7981 */ /* 0x002ee2000c1e1900 */
[----:B------:R-:W-:Y:S01]  /*03a0*/  IADD3 R16, PT, PT, R25, 0x4, RZ ;  /* 0x0000000419107810 */ /* 0x000fe20007ffe0ff */
[----:B--2---:R-:W-:-:S04]  /*03b0*/  FADD R17, -R22, R24 ;  /* 0x0000001816117221 */ /* 0x004fc80000000100 */
[----:B---3--:R-:W-:Y:S01]  /*03c0*/  FFMA R29, R18, R17, R29 ;  /* 0x00000011121d7223 */ /* 0x008fe2000000001d */
[----:B------:R-:W-:-:S04]  /*03d0*/  IMAD.WIDE.U32 R16, R16, 0x4, R6 ;  /* 0x0000000410107825 */ /* 0x000fc800078e0006 */
        /* <DEDUP_REMOVED lines=20> */
[----:B------:R-:W-:-:S05]  /*0520*/  IADD3 R25, PT, PT, R25, 0x7, RZ ;  /* 0x0000000719197810 */ /* 0x000fca0007ffe0ff */
[----:B------:R-:W-:-:S04]  /*0530*/  IMAD.WIDE.U32 R6, R25, 0x4, R6 ;  /* 0x0000000419067825 */ /* 0x000fc800078e0006 */
[----:B--2---:R-:W-:-:S04]  /*0540*/  FADD R17, -R22, R24 ;  /* 0x0000001816117221 */ /* 0x004fc80000000100 */
[----:B---3--:R-:W-:-:S05]  /*0550*/  FFMA R17, R18, R17, R27 ;  /* 0x0000001112117223 */ /* 0x008fca000000001b */
[----:B------:R0:W-:Y:S04]  /*0560*/  STG.E desc[UR4][R14.64], R17 ;  /* 0x000000110e007986 */ /* 0x0001e8000c101904 */
[----:B------:R-:W2:Y:S04]  /*0570*/  LDG.E R16, desc[UR4][R8.64+0x1c] ;  /* 0x00001c0408107981 */ /* 0x000ea8000c1e1900 */
[----:B------:R-:W2:Y:S04]  /*0580*/  LDG.E R25, desc[UR4][R10.64+0x1c] ;  /* 0x00001c040a197981 */ /* 0x000ea8000c1e1900 */
[----:B-1----:R-:W3:Y:S01]  /*0590*/  LDG.E R13, desc[UR4][R6.64] ;  /* 0x00000004060d7981 */ /* 0x002ee2000c1e1900 */
[----:B------:R-:W-:-:S04]  /*05a0*/  IADD3 R23, PT, PT, R23, 0x8, RZ ;  /* 0x0000000817177810 */ /* 0x000fc80007ffe0ff */
[----:B------:R-:W-:Y:S01]  /*05b0*/  ISETP.NE.AND P1, PT, R23, R21, PT ;  /* 0x000000151700720c */ /* 0x000fe20003f25270 */
[----:B--2---:R-:W-:-:S04]  /*05c0*/  FADD R25, -R16, R25 ;  /* 0x0000001910197221 */ /* 0x004fc80000000100 */
[----:B---3--:R-:W-:-:S05]  /*05d0*/  FFMA R13, R18, R25, R13 ;  /* 0x00000019120d7223 */ /* 0x008fca000000000d */
[----:B------:R0:W-:Y:S03]  /*05e0*/  STG.E desc[UR4][R6.64], R13 ;  /* 0x0000000d06007986 */ /* 0x0001e6000c101904 */
[----:B------:R-:W-:Y:S05]  /*05f0*/  @P1 BRA `(.L_x_12) ;  /* 0xfffffff800e81947 */ /* 0x000fea000383ffff */
.L_x_11:
[----:B------:R-:W-:Y:S05]  /*0600*/  @!P0 BRA `(.L_x_10) ;  /* 0x00000004002c8947 */ /* 0x000fea0003800000 */
[----:B------:R-:W-:Y:S02]  /*0610*/  ISETP.GE.U32.AND P0, PT, R20, 0x4, PT ;  /* 0x000000041400780c */ /* 0x000fe40003f06070 */
[----:B------:R-:W-:-:S04]  /*0620*/  LOP3.LUT R16, R0, 0x3, RZ, 0xc0, !PT ;  /* 0x0000000300107812 */ /* 0x000fc800078ec0ff */
[----:B------:R-:W-:-:S07]  /*0630*/  ISETP.NE.AND P1, PT, R16, RZ, PT ;  /* 0x000000ff1000720c */ /* 0x000fce0003f25270 */
[----:B------:R-:W-:Y:S06]  /*0640*/  @!P0 BRA `(.L_x_13) ;  /* 0x0000000000908947 */ /* 0x000fec0003800000 */
[----:B------:R-:W1:Y:S01]  /*0650*/  LDC.64 R10, c[0x0][0x398] ;  /* 0x0000e600ff0a7b82 */ /* 0x000e620000000a00 */
[----:B------:R-:W-:-:S04]  /*0660*/  IMAD.WIDE.U32 R8, R21, 0x4, R2 ;  /* 0x0000000415087825 */ /* 0x000fc800078e0002 */
[----:B0-----:R-:W-:Y:S01]  /*0670*/  IMAD R17, R19, R0, R21 ;  /* 0x0000000013117224 */ /* 0x001fe200078e0215 */
[----:B------:R-:W2:Y:S01]  /*0680*/  LDG.E R14, desc[UR4][R8.64] ;  /* 0x00000004080e7981 */ /* 0x000ea2000c1e1900 */
[----:B------:R-:W-:-:S05]  /*0690*/  IMAD.WIDE.U32 R6, R21, 0x4, R4 ;  /* 0x0000000415067825 */ /* 0x000fca00078e0004 */
[----:B------:R-:W2:Y:S01]  /*06a0*/  LDG.E R15, desc[UR4][R6.64] ;  /* 0x00000004060f7981 */ /* 0x000ea2000c1e1900 */
[----:B-1----:R-:W-:-:S05]  /*06b0*/  IMAD.WIDE.U32 R12, R17, 0x4, R10 ;  /* 0x00000004110c7825 */ /* 0x002fca00078e000a */
        /* <DEDUP_REMOVED lines=22> */
[----:B------:R-:W3:Y:S04]  /*0820*/  LDG.E R12, desc[UR4][R8.64+0xc] ;  /* 0x00000c04080c7981 */ /* 0x000ee8000c1e1900 */
[----:B------:R-:W3:Y:S04]  /*0830*/  LDG.E R17, desc[UR4][R6.64+0xc] ;  /* 0x00000c0406117981 */ /* 0x000ee8000c1e1900 */
[----:B-1----:R-:W4:Y:S01]  /*0840*/  LDG.E R15, desc[UR4][R10.64] ;  /* 0x000000040a0f7981 */ /* 0x002f22000c1e1900 */
[----:B------:R-:W-:Y:S01]  /*0850*/  IADD3 R21, PT, PT, R21, 0x4, RZ ;  /* 0x0000000415157810 */ /* 0x000fe20007ffe0ff */
[----:B---3--:R-:W-:-:S04]  /*0860*/  FADD R17, -R12, R17 ;  /* 0x000000110c117221 */ /* 0x008fc80000000100 */
[----:B----4-:R-:W-:-:S05]  /*0870*/  FFMA R15, R18, R17, R15 ;  /* 0x00000011120f7223 */ /* 0x010fca000000000f */
[----:B------:R2:W-:Y:S02]  /*0880*/  STG.E desc[UR4][R10.64], R15 ;  /* 0x0000000f0a007986 */ /* 0x0005e4000c101904 */
.L_x_13:
[----:B------:R-:W-:Y:S05]  /*0890*/  @!P1 BRA `(.L_x_10) ;  /* 0x0000000000889947 */ /* 0x000fea0003800000 */
[----:B------:R-:W-:-:S13]  /*08a0*/  ISETP.NE.AND P0, PT, R16, 0x1, PT ;  /* 0x000000011000780c */ /* 0x000fda0003f05270 */
[----:B0-2---:R-:W0:Y:S01]  /*08b0*/  @P0 LDC.64 R12, c[0x0][0x398] ;  /* 0x0000e600ff0c0b82 */ /* 0x005e220000000a00 */
[----:B------:R-:W-:-:S04]  /*08c0*/  @P0 IMAD.WIDE.U32 R10, R21, 0x4, R2 ;  /* 0x00000004150a0825 */ /* 0x000fc800078e0002 */
[----:B------:R-:W-:Y:S01]  /*08d0*/  @P0 IMAD R23, R19, R0, R21 ;  /* 0x0000000013170224 */ /* 0x000fe200078e0215 */
[----:B------:R-:W2:Y:S01]  /*08e0*/  @P0 LDG.E R14, desc[UR4][R10.64] ;  /* 0x000000040a0e0981 */ /* 0x000ea2000c1e1900 */
[----:B------:R-:W-:-:S05]  /*08f0*/  @P0 IMAD.WIDE.U32 R8, R21, 0x4, R4 ;  /* 0x0000000415080825 */ /* 0x000fca00078e0004 */
[----:B------:R-:W2:Y:S01]  /*0900*/  @P0 LDG.E R15, desc[UR4][R8.64] ;  /* 0x00000004080f0981 */ /* 0x000ea2000c1e1900 */
[----:B0-----:R-:W-:-:S05]  /*0910*/  @P0 IMAD.WIDE.U32 R6, R23, 0x4, R12 ;  /* 0x0000000417060825 */ /* 0x001fca00078e000c */
[----:B------:R-:W3:Y:S01]  /*0920*/  @P0 LDG.E R17, desc[UR4][R6.64] ;  /* 0x0000000406110981 */ /* 0x000ee2000c1e1900 */
[----:B------:R-:W-:-:S05]  /*0930*/  @P0 IADD3 R23, PT, PT, R23, 0x1, RZ ;  /* 0x0000000117170810 */ /* 0x000fca0007ffe0ff */
[----:B------:R-:W-:-:S04]  /*0940*/  @P0 IMAD.WIDE.U32 R12, R23, 0x4, R12 ;  /* 0x00000004170c0825 */ /* 0x000fc800078e000c */
[----:B--2---:R-:W-:-:S04]  /*0950*/  @P0 FADD R15, -R14, R15 ;  /* 0x0000000f0e0f0221 */ /* 0x004fc80000000100 */
[----:B---3--:R-:W-:-:S05]  /*0960*/  @P0 FFMA R17, R18, R15, R17 ;  /* 0x0000000f12110223 */ /* 0x008fca0000000011 */
[----:B------:R0:W-:Y:S04]  /*0970*/  @P0 STG.E desc[UR4][R6.64], R17 ;  /* 0x0000001106000986 */ /* 0x0001e8000c101904 */
[----:B------:R-:W2:Y:S04]  /*0980*/  @P0 LDG.E R16, desc[UR4][R10.64+0x4] ;  /* 0x000004040a100981 */ /* 0x000ea8000c1e1900 */
[----:B------:R-:W2:Y:S04]  /*0990*/  @P0 LDG.E R23, desc[UR4][R8.64+0x4] ;  /* 0x0000040408170981 */ /* 0x000ea8000c1e1900 */
[----:B------:R-:W3:Y:S01]  /*09a0*/  @P0 LDG.E R25, desc[UR4][R12.64] ;  /* 0x000000040c190981 */ /* 0x000ee2000c1e1900 */
[----:B------:R-:W-:-:S04]  /*09b0*/  LOP3.LUT R14, R0, 0x1, RZ, 0xc0, !PT ;  /* 0x00000001000e7812 */ /* 0x000fc800078ec0ff */
[----:B------:R-:W-:-:S13]  /*09c0*/  ISETP.NE.U32.AND P1, PT, R14, 0x1, PT ;  /* 0x000000010e00780c */ /* 0x000fda0003f25070 */
[----:B------:R-:W1:Y:S01]  /*09d0*/  @!P1 LDC.64 R14, c[0x0][0x398] ;  /* 0x0000e600ff0e9b82 */ /* 0x000e620000000a00 */
[----:B------:R-:W-:-:S05]  /*09e0*/  @P0 IADD3 R21, PT, PT, R21, 0x2, RZ ;  /* 0x0000000215150810 */ /* 0x000fca0007ffe0ff */
[----:B------:R-:W-:-:S04]  /*09f0*/  @!P1 IMAD.WIDE.U32 R2, R21, 0x4, R2 ;  /* 0x0000000415029825 */ /* 0x000fc800078e0002 */
[----:B------:R-:W-:-:S04]  /*0a00*/  @!P1 IMAD.WIDE.U32 R4, R21, 0x4, R4 ;  /* 0x0000000415049825 */ /* 0x000fc800078e0004 */
[----:B------:R-:W-:-:S04]  /*0a10*/  @!P1 IMAD R19, R19, R0, R21 ;  /* 0x0000000013139224 */ /* 0x000fc800078e0215 */
[----:B-1----:R-:W-:-:S04]  /*0a20*/  @!P1 IMAD.WIDE.U32 R14, R19, 0x4, R14 ;  /* 0x00000004130e9825 */ /* 0x002fc800078e000e */
[----:B--2---:R-:W-:-:S04]  /*0a30*/  @P0 FADD R23, -R16, R23 ;  /* 0x0000001710170221 */ /* 0x004fc80000000100 */
[----:B---3--:R-:W-:-:S05]  /*0a40*/  @P0 FFMA R23, R18, R23, R25 ;  /* 0x0000001712170223 */ /* 0x008fca0000000019 */
[----:B------:R1:W-:Y:S04]  /*0a50*/  @P0 STG.E desc[UR4][R12.64], R23 ;  /* 0x000000170c000986 */ /* 0x0003e8000c101904 */
[----:B------:R-:W0:Y:S04]  /*0a60*/  @!P1 LDG.E R2, desc[UR4][R2.64] ;  /* 0x0000000402029981 */ /* 0x000e28000c1e1900 */
[----:B------:R-:W0:Y:S04]  /*0a70*/  @!P1 LDG.E R5, desc[UR4][R4.64] ;  /* 0x0000000404059981 */ /* 0x000e28000c1e1900 */
[----:B------:R-:W2:Y:S01]  /*0a80*/  @!P1 LDG.E R9, desc[UR4][R14.64] ;  /* 0x000000040e099981 */ /* 0x000ea2000c1e1900 */
[----:B0-----:R-:W-:-:S04]  /*0a90*/  @!P1 FADD R7, -R2, R5 ;  /* 0x0000000502079221 */ /* 0x001fc80000000100 */
[----:B--2---:R-:W-:-:S05]  /*0aa0*/  @!P1 FFMA R7, R18, R7, R9 ;  /* 0x0000000712079223 */ /* 0x004fca0000000009 */
[----:B------:R1:W-:Y:S02]  /*0ab0*/  @!P1 STG.E desc[UR4][R14.64], R7 ;  /* 0x000000070e009986 */ /* 0x0003e4000c101904 */
.L_x_10:
[----:B------:R-:W-:Y:S05]  /*0ac0*/  BSYNC.RECONVERGENT B0 ;  /* 0x0000000000007941 */ /* 0x000fea0003800200 */
.L_x_9:
[----:B------:R-:W-:Y:S06]  /*0ad0*/  BAR.SYNC.DEFER_BLOCKING 0x0 ;  /* 0x0000000000007b1d */ /* 0x000fec0000010000 */
[----:B------:R-:W-:Y:S05]  /*0ae0*/  EXIT ;  /* 0x000000000000794d */ /* 0x000fea0003800000 */
.L_x_14:
        /* <DEDUP_REMOVED lines=9> */
.L_x_25:


//--------------------- .text._Z13initCovar_GPUiPf --------------------------
	.section	.text._Z13initCovar_GPUiPf,"ax",@progbits
	.align	128
        .global         _Z13initCovar_GPUiPf
        .type           _Z13initCovar_GPUiPf,@function
        .size           _Z13initCovar_GPUiPf,(.L_x_26 - _Z13initCovar_GPUiPf)
        .other          _Z13initCovar_GPUiPf,@"STO_CUDA_ENTRY STV_DEFAULT"
_Z13initCovar_GPUiPf:
.text._Z13initCovar_GPUiPf:
[----:B------:R-:W-:Y:S01]  /*0000*/  LDC R1, c[0x0][0x37c] ;  /* 0x0000df00ff017b82 */ /* 0x000fe20000000800 */
[----:B------:R-:W0:Y:S07]  /*0010*/  S2R R2, SR_TID.X ;  /* 0x0000000000027919 */ /* 0x000e2e0000002100 */
[----:B------:R-:W0:Y:S01]  /*0020*/  S2UR UR4, SR_CTAID.X ;  /* 0x00000000000479c3 */ /* 0x000e220000002500 */
[----:B------:R-:W-:Y:S07]  /*0030*/  BSSY.RECONVERGENT B0, `(.L_x_15) ;  /* 0x0000050000007945 */ /* 0x000fee0003800200 */
[----:B------:R-:W0:Y:S08]  /*0040*/  LDC R3, c[0x0][0x360] ;  /* 0x0000d800ff037b82 */ /* 0x000e300000000800 */
[----:B------:R-:W1:Y:S01]  /*0050*/  LDC R0, c[0x0][0x380] ;  /* 0x0000e000ff007b82 */ /* 0x000e620000000800 */
[----:B0-----:R-:W-:Y:S01]  /*0060*/  IMAD R3, R3, UR4, R2 ;  /* 0x0000000403037c24 */ /* 0x001fe2000f8e0202 */
[----:B-1----:R-:W-:-:S04]  /*0070*/  ISETP.GE.AND P0, PT, R0, 0x1, PT ;  /* 0x000000010000780c */ /* 0x002fc80003f06270 */
[----:B------:R-:W-:-:S13]  /*0080*/  ISETP.GE.U32.OR P0, PT, R3, R0, !P0 ;  /* 0x000000000300720c */ /* 0x000fda0004706470 */
[----:B------:R-:W-:Y:S05]  /*0090*/  @P0 BRA `(.L_x_16) ;  /* 0x0000000400240947 */ /* 0x000fea0003800000 */
[C---:B------:R-:W-:Y:S01]  /*00a0*/  ISETP.GE.U32.AND P1, PT, R0.reuse, 0x8, PT ;  /* 0x000000080000780c */ /* 0x040fe20003f26070 */
[----:B------:R-:W0:Y:S01]  /*00b0*/  LDCU.64 UR4, c[0x0][0x358] ;  /* 0x00006b00ff0477ac */ /* 0x000e220008000a00 */
[----:B------:R-:W-:Y:S01]  /*00c0*/  LOP3.LUT R22, R0, 0x7, RZ, 0xc0, !PT ;  /* 0x0000000700167812 */ /* 0x000fe200078ec0ff */
[----:B------:R-:W-:-:S03]  /*00d0*/  HFMA2 R2, -RZ, RZ, 0, 0 ;  /* 0x00000000ff027431 */ /* 0x000fc600000001ff */
[----:B------:R-:W-:-:S07]  /*00e0*/  ISETP.NE.AND P0, PT, R22, RZ, PT ;  /* 0x000000ff1600720c */ /* 0x000fce0003f05270 */
[----:B------:R-:W-:Y:S06]  /*00f0*/  @!P1 BRA `(.L_x_17) ;  /* 0x00000000007c9947 */ /* 0x000fec0003800000 */
[----:B------:R-:W1:Y:S01]  /*0100*/  LDC.64 R4, c[0x0][0x388] ;  /* 0x0000e200ff047b82 */ /* 0x000e620000000a00 */
[----:B------:R-:W-:Y:S01]  /*0110*/  LOP3.LUT R2, R0, 0x7ffffff8, RZ, 0xc0, !PT ;  /* 0x7ffffff800027812 */ /* 0x000fe200078ec0ff */
[----:B------:R-:W-:-:S03]  /*0120*/  IMAD R7, R3, R0, 0x3 ;  /* 0x0000000303077424 */ /* 0x000fc600078e0200 */
[----:B------:R-:W-:-:S07]  /*0130*/  IADD3 R6, PT, PT, -R2, RZ, RZ ;  /* 0x000000ff02067210 */ /* 0x000fce0007ffe1ff */
.L_x_18:
[C---:B--2---:R-:W-:Y:S01]  /*0140*/  VIADD R13, R7.reuse, 0xfffffffd ;  /* 0xfffffffd070d7836 */ /* 0x044fe20000000000 */
[C---:B------:R-:W-:Y:S01]  /*0150*/  IADD3 R15, PT, PT, R7.reuse, -0x2, RZ ;  /* 0xfffffffe070f7810 */ /* 0x040fe20007ffe0ff */
[----:B------:R-:W-:Y:S01]  /*0160*/  VIADD R11, R7, 0x1 ;  /* 0x00000001070b7836 */ /* 0x000fe20000000000 */
[----:B------:R-:W-:Y:S01]  /*0170*/  IADD3 R6, PT, PT, R6, 0x8, RZ ;  /* 0x0000000806067810 */ /* 0x000fe20007ffe0ff */
[--C-:B-1----:R-:W-:Y:S01]  /*0180*/  IMAD.WIDE.U32 R12, R13, 0x4, R4.reuse ;  /* 0x000000040d0c7825 */ /* 0x102fe200078e0004 */
[C---:B------:R-:W-:Y:S02]  /*0190*/  IADD3 R17, PT, PT, R7.reuse, -0x1, RZ ;  /* 0xffffffff07117810 */ /* 0x040fe40007ffe0ff */
[----:B------:R-:W-:Y:S01]  /*01a0*/  IADD3 R19, PT, PT, R7, 0x2, RZ ;  /* 0x0000000207137810 */ /* 0x000fe20007ffe0ff */
[--C-:B------:R-:W-:Y:S01]  /*01b0*/  IMAD.WIDE.U32 R14, R15, 0x4, R4.reuse ;  /* 0x000000040f0e7825 */ /* 0x100fe200078e0004 */
[----:B------:R-:W-:Y:S01]  /*01c0*/  ISETP.NE.AND P1, PT, R6, RZ, PT ;  /* 0x000000ff0600720c */ /* 0x000fe20003f25270 */
[----:B0-----:R0:W-:Y:S01]  /*01d0*/  STG.E desc[UR4][R12.64], RZ ;  /* 0x000000ff0c007986 */ /* 0x0011e2000c101904 */
[----:B------:R-:W-:Y:S01]  /*01e0*/  IADD3 R21, PT, PT, R7, 0x3, RZ ;  /* 0x0000000307157810 */ /* 0x000fe20007ffe0ff */
[----:B------:R-:W-:-:S02]  /*01f0*/  IMAD.WIDE.U32 R16, R17, 0x4, R4 ;  /* 0x0000000411107825 */ /* 0x000fc400078e0004 */
[----:B------:R2:W-:Y:S02]  /*0200*/  STG.E desc[UR4][R14.64], RZ ;  /* 0x000000ff0e007986 */ /* 0x0005e4000c101904 */
[C---:B------:R-:W-:Y:S02]  /*0210*/  VIADD R23, R7.reuse, 0x4 ;  /* 0x0000000407177836 */ /* 0x040fe40000000000 */
[C-C-:B------:R-:W-:Y:S01]  /*0220*/  IMAD.WIDE.U32 R8, R7.reuse, 0x4, R4.reuse ;  /* 0x0000000407087825 */ /* 0x140fe200078e0004 */
[----:B------:R2:W-:Y:S01]  /*0230*/  STG.E desc[UR4][R16.64], RZ ;  /* 0x000000ff10007986 */ /* 0x0005e2000c101904 */
[----:B------:R-:W-:Y:S02]  /*0240*/  IADD3 R7, PT, PT, R7, 0x8, RZ ;  /* 0x0000000807077810 */ /* 0x000fe40007ffe0ff */
[--C-:B------:R-:W-:Y:S01]  /*0250*/  IMAD.WIDE.U32 R10, R11, 0x4, R4.reuse ;  /* 0x000000040b0a7825 */ /* 0x100fe200078e0004 */
[----:B------:R2:W-:Y:S03]  /*0260*/  STG.E desc[UR4][R8.64], RZ ;  /* 0x000000ff08007986 */ /* 0x0005e6000c101904 */
[--C-:B------:R-:W-:Y:S01]  /*0270*/  IMAD.WIDE.U32 R18, R19, 0x4, R4.reuse ;  /* 0x0000000413127825 */ /* 0x100fe200078e0004 */
[----:B------:R2:W-:Y:S03]  /*0280*/  STG.E desc[UR4][R10.64], RZ ;  /* 0x000000ff0a007986 */ /* 0x0005e6000c101904 */
[--C-:B------:R-:W-:Y:S01]  /*0290*/  IMAD.WIDE.U32 R20, R21, 0x4, R4.reuse ;  /* 0x0000000415147825 */ /* 0x100fe200078e0004 */
[----:B------:R2:W-:Y:S03]  /*02a0*/  STG.E desc[UR4][R18.64], RZ ;  /* 0x000000ff12007986 */ /* 0x0005e6000c101904 */
[----:B0-----:R-:W-:Y:S01]  /*02b0*/  IMAD.WIDE.U32 R12, R23, 0x4, R4 ;  /* 0x00000004170c7825 */ /* 0x001fe200078e0004 */
[----:B------:R2:W-:Y:S04]  /*02c0*/  STG.E desc[UR4][R20.64], RZ ;  /* 0x000000ff14007986 */ /* 0x0005e8000c101904 */
[----:B------:R2:W-:Y:S01]  /*02d0*/  STG.E desc[UR4][R12.64], RZ ;  /* 0x000000ff0c007986 */ /* 0x0005e2000c101904 */
[----:B------:R-:W-:Y:S05]  /*02e0*/  @P1 BRA `(.L_x_18) ;  /* 0xfffffffc00941947 */ /* 0x000fea000383ffff */
.L_x_17:
[----:B------:R-:W-:Y:S05]  /*02f0*/  @!P0 BRA `(.L_x_16) ;  /* 0x00000000008c8947 */ /* 0x000fea0003800000 */
[----:B------:R-:W-:Y:S02]  /*0300*/  ISETP.GE.U32.AND P0, PT, R22, 0x4, PT ;  /* 0x000000041600780c */ /* 0x000fe40003f06070 */
[----:B--2---:R-:W-:-:S04]  /*0310*/  LOP3.LUT R12, R0, 0x3, RZ, 0xc0, !PT ;  /* 0x00000003000c7812 */ /* 0x004fc800078ec0ff */
[----:B------:R-:W-:-:S07]  /*0320*/  ISETP.NE.AND P1, PT, R12, RZ, PT ;  /* 0x000000ff0c00720c */ /* 0x000fce0003f25270 */
[----:B------:R-:W-:Y:S06]  /*0330*/  @!P0 BRA `(.L_x_19) ;  /* 0x0000000000388947 */ /* 0x000fec0003800000 */
[----:B------:R-:W1:Y:S01]  /*0340*/  LDC.64 R10, c[0x0][0x388] ;  /* 0x0000e200ff0a7b82 */ /* 0x000e620000000a00 */
[----:B------:R-:W-:Y:S02]  /*0350*/  IMAD R5, R3, R0, R2 ;  /* 0x0000000003057224 */ /* 0x000fe400078e0202 */
[----:B------:R-:W-:Y:S02]  /*0360*/  VIADD R2, R2, 0x4 ;  /* 0x0000000402027836 */ /* 0x000fe40000000000 */
[C---:B------:R-:W-:Y:S01]  /*0370*/  VIADD R7, R5.reuse, 0x1 ;  /* 0x0000000105077836 */ /* 0x040fe20000000000 */
[C---:B------:R-:W-:Y:S02]  /*0380*/  IADD3 R9, PT, PT, R5.reuse, 0x2, RZ ;  /* 0x0000000205097810 */ /* 0x040fe40007ffe0ff */
[C---:B------:R-:W-:Y:S01]  /*0390*/  IADD3 R13, PT, PT, R5.reuse, 0x3, RZ ;  /* 0x00000003050d7810 */ /* 0x040fe20007ffe0ff */
[----:B-1----:R-:W-:-:S04]  /*03a0*/  IMAD.WIDE.U32 R4, R5, 0x4, R10 ;  /* 0x0000000405047825 */ /* 0x002fc800078e000a */
[--C-:B------:R-:W-:Y:S01]  /*03b0*/  IMAD.WIDE.U32 R6, R7, 0x4, R10.reuse ;  /* 0x0000000407067825 */ /* 0x100fe200078e000a */
[----:B0-----:R1:W-:Y:S03]  /*03c0*/  STG.E desc[UR4][R4.64], RZ ;  /* 0x000000ff04007986 */ /* 0x0013e6000c101904 */
[--C-:B------:R-:W-:Y:S01]  /*03d0*/  IMAD.WIDE.U32 R8, R9, 0x4, R10.reuse ;  /* 0x0000000409087825 */ /* 0x100fe200078e000a */
[----:B------:R1:W-:Y:S03]  /*03e0*/  STG.E desc[UR4][R6.64], RZ ;  /* 0x000000ff06007986 */ /* 0x0003e6000c101904 */
[----:B------:R-:W-:Y:S01]  /*03f0*/  IMAD.WIDE.U32 R10, R13, 0x4, R10 ;  /* 0x000000040d0a7825 */ /* 0x000fe200078e000a */
[----:B------:R1:W-:Y:S04]  /*0400*/  STG.E desc[UR4][R8.64], RZ ;  /* 0x000000ff08007986 */ /* 0x0003e8000c101904 */
[----:B------:R1:W-:Y:S02]  /*0410*/  STG.E desc[UR4][R10.64], RZ ;  /* 0x000000ff0a007986 */ /* 0x0003e4000c101904 */
.L_x_19:
[----:B------:R-:W-:Y:S05]  /*0420*/  @!P1 BRA `(.L_x_16) ;  /* 0x0000000000409947 */ /* 0x000fea0003800000 */
[----:B-1----:R-:W-:Y:S02]  /*0430*/  LOP3.LUT R4, R0, 0x1, RZ, 0xc0, !PT ;  /* 0x0000000100047812 */ /* 0x002fe400078ec0ff */
[----:B------:R-:W-:Y:S02]  /*0440*/  ISETP.NE.AND P0, PT, R12, 0x1, PT ;  /* 0x000000010c00780c */ /* 0x000fe40003f05270 */
[----:B------:R-:W-:-:S13]  /*0450*/  ISETP.NE.U32.AND P1, PT, R4, 0x1, PT ;  /* 0x000000010400780c */ /* 0x000fda0003f25070 */
[----:B------:R-:W1:Y:S01]  /*0460*/  @!P1 LDC.64 R8, c[0x0][0x388] ;  /* 0x0000e200ff089b82 */ /* 0x000e620000000a00 */
[----:B------:R-:W-:Y:S05]  /*0470*/  @!P0 BRA `(.L_x_20) ;  /* 0x0000000000208947 */ /* 0x000fea0003800000 */
[----:B------:R-:W2:Y:S01]  /*0480*/  LDC.64 R4, c[0x0][0x388] ;  /* 0x0000e200ff047b82 */ /* 0x000ea20000000a00 */
[----:B------:R-:W-:Y:S01]  /*0490*/  IMAD R7, R3, R0, R2 ;  /* 0x0000000003077224 */ /* 0x000fe200078e0202 */
[----:B------:R-:W-:-:S04]  /*04a0*/  IADD3 R2, PT, PT, R2, 0x2, RZ ;  /* 0x0000000202027810 */ /* 0x000fc80007ffe0ff */
[C---:B------:R-:W-:Y:S01]  /*04b0*/  IADD3 R11, PT, PT, R7.reuse, 0x1, RZ ;  /* 0x00000001070b7810 */ /* 0x040fe20007ffe0ff */
[----:B--2---:R-:W-:-:S04]  /*04c0*/  IMAD.WIDE.U32 R6, R7, 0x4, R4 ;  /* 0x0000000407067825 */ /* 0x004fc800078e0004 */
[----:B------:R-:W-:Y:S01]  /*04d0*/  IMAD.WIDE.U32 R4, R11, 0x4, R4 ;  /* 0x000000040b047825 */ /* 0x000fe200078e0004 */
[----:B0-----:R2:W-:Y:S04]  /*04e0*/  STG.E desc[UR4][R6.64], RZ ;  /* 0x000000ff06007986 */ /* 0x0015e8000c101904 */
[----:B------:R2:W-:Y:S02]  /*04f0*/  STG.E desc[UR4][R4.64], RZ ;  /* 0x000000ff04007986 */ /* 0x0005e4000c101904 */
.L_x_20:
[----:B------:R-:W-:-:S04]  /*0500*/  @!P1 IMAD R3, R3, R0, R2 ;  /* 0x0000000003039224 */ /* 0x000fc800078e0202 */
[----:B-1----:R-:W-:-:S05]  /*0510*/  @!P1 IMAD.WIDE.U32 R2, R3, 0x4, R8 ;  /* 0x0000000403029825 */ /* 0x002fca00078e0008 */
[----:B0-----:R3:W-:Y:S02]  /*0520*/  @!P1 STG.E desc[UR4][R2.64], RZ ;  /* 0x000000ff02009986 */ /* 0x0017e4000c101904 */
.L_x_16:
[----:B0-----:R-:W-:Y:S05]  /*0530*/  BSYNC.RECONVERGENT B0 ;  /* 0x0000000000007941 */ /* 0x001fea0003800200 */
.L_x_15:
[----:B------:R-:W-:Y:S06]  /*0540*/  BAR.SYNC.DEFER_BLOCKING 0x0 ;  /* 0x0000000000007b1d */ /* 0x000fec0000010000 */
[----:B------:R-:W-:Y:S05]  /*0550*/  EXIT ;  /* 0x000000000000794d */ /* 0x000fea0003800000 */
.L_x_21:
        /* <DEDUP_REMOVED lines=10> */
.L_x_26:


//--------------------- .nv.shared.reserved.0     --------------------------
	.section	.nv.shared.reserved.0,"aw",@nobits
	.weak		__nv_reservedSMEM_offset_0_alias
	.size		__nv_reservedSMEM_offset_0_alias, 0, 64
	.other		__nv_reservedSMEM_offset_0_alias,@"STO_CUDA_RESERVED_SHARED STV_DEFAULT"
__nv_reservedSMEM_offset_0_alias:
	.zero		0
	.zero		64


//--------------------- .nv.constant0._Z12calckMat_GPUiP6float4S0_PfS1_S1_S1_S1_S1_S1_S1_S1_ --------------------------
	.section	.nv.constant0._Z12calckMat_GPUiP6float4S0_PfS1_S1_S1_S1_S1_S1_S1_S1_,"a",@progbits
	.sectionflags	@""
	.align	4
.nv.constant0._Z12calckMat_GPUiP6float4S0_PfS1_S1_S1_S1_S1_S1_S1_S1_:
	.zero		992


//--------------------- .nv.constant0._Z18accumProtStruc_GPUiP6float4S0_fffffffff --------------------------
	.section	.nv.constant0._Z18accumProtStruc_GPUiP6float4S0_fffffffff,"a",@progbits
	.sectionflags	@""
	.align	4
.nv.constant0._Z18accumProtStruc_GPUiP6float4S0_fffffffff:
	.zero		956


//--------------------- .nv.constant0._Z14rotateProt_GPUiP6float4fffffffff --------------------------
	.section	.nv.constant0._Z14rotateProt_GPUiP6float4fffffffff,"a",@progbits
	.sectionflags	@""
	.align	4
.nv.constant0._Z14rotateProt_GPUiP6float4fffffffff:
	.zero		948


//--------------------- .nv.constant0._Z14accumCovar_GPUiPfS_S_ --------------------------
	.section	.nv.constant0._Z14accumCovar_GPUiPfS_S_,"a",@progbits
	.sectionflags	@""
	.align	4
.nv.constant0._Z14accumCovar_GPUiPfS_S_:
	.zero		928


//--------------------- .nv.constant0._Z13initCovar_GPUiPf --------------------------
	.section	.nv.constant0._Z13initCovar_GPUiPf,"a",@progbits
	.sectionflags	@""
	.align	4
.nv.constant0._Z13initCovar_GPUiPf:
	.zero		912


//--------------------- SYMBOLS --------------------------

	.type		.nv.reservedSmem.offset0,@object
	.size		.nv.reservedSmem.offset0,0x4
